// auto-generated by cutlass_sweep.gemm — config: {"arch": "sm_90", "cluster_m": 1, "cluster_n": 1, "dtype": "fp16", "dtype_b": "fp16", "layout": "nt", "stages": 3, "tile_k": 128, "tile_m": 128, "tile_n": 256}
#include "cutlass/cutlass.h"
#include "cutlass/gemm/collective/collective_builder.hpp"
#include "cutlass/gemm/device/gemm_universal_adapter.h"
#include "cutlass/gemm/kernel/gemm_universal.hpp"
#include "cutlass/epilogue/collective/collective_builder.hpp"

using ElemA = cutlass::half_t;
using ElemB = cutlass::half_t;
using ElemCD = cutlass::half_t;
using Acc  = float;
using TileShape    = cute::Shape<cute::_128, cute::_256, cute::_128>;
using ClusterShape = cute::Shape<cute::_1, cute::_1, cute::_1>;

using CollectiveEpilogue = typename cutlass::epilogue::collective::CollectiveBuilder<
    cutlass::arch::Sm90, cutlass::arch::OpClassTensorOp,
    TileShape, ClusterShape,
    cutlass::epilogue::collective::EpilogueTileAuto,
    Acc, Acc,
    ElemCD, cutlass::layout::RowMajor, 128 / cutlass::sizeof_bits<ElemCD>::value,
    ElemCD, cutlass::layout::RowMajor, 128 / cutlass::sizeof_bits<ElemCD>::value,
    cutlass::epilogue::collective::EpilogueScheduleAuto
  >::CollectiveOp;

using CollectiveMainloop = typename cutlass::gemm::collective::CollectiveBuilder<
    cutlass::arch::Sm90, cutlass::arch::OpClassTensorOp,
    ElemA, cutlass::layout::RowMajor, 128 / cutlass::sizeof_bits<ElemA>::value,
    ElemB, cutlass::layout::ColumnMajor, 128 / cutlass::sizeof_bits<ElemB>::value,
    Acc,
    TileShape, ClusterShape,
    cutlass::gemm::collective::StageCount<3>,
    cutlass::gemm::collective::KernelScheduleAuto
  >::CollectiveOp;

using GemmKernel = cutlass::gemm::kernel::GemmUniversal<
    cute::Shape<int,int,int,int>,
    CollectiveMainloop,
    CollectiveEpilogue
>;
using Gemm = cutlass::gemm::device::GemmUniversalAdapter<GemmKernel>;

// Force the device kernel symbol into the cubin without needing a host main.
auto* _anchor = &cutlass::device_kernel<GemmKernel>;


// ===== COMPILED SASS (sm_90a) =====

	.target	sm_90a

	.elftype	@"ET_EXEC"


//--------------------- .note.nv.tkinfo           --------------------------
	.section	.note.nv.tkinfo,"",@"SHT_NOTE"
	.sectionflags	@"SHF_NOTE_NV_TKINFO"
	.tkinfo
        /*0018*/ 	.word	0x00000002
        /*0030*/ 	.string	""
        /*0030*/ 	.string	"ptxas"
        /*0030*/ 	.string	"Cuda compilation tools, release 13.0, V13.0.88"
        /*0030*/ 	.string	"Build cuda_13.0.r13.0/compiler.36424714_0"
        /*0030*/ 	.string	"-arch sm_90a -m 64 "



//--------------------- .note.nv.cuinfo           --------------------------
	.section	.note.nv.cuinfo,"",@"SHT_NOTE"
	.sectionflags	@"SHF_NOTE_NV_CUINFO"
        /*0018*/ 	.short	0x0002
        /*001a*/ 	.short	0x005a
        /*001c*/ 	.short	0x0082
	.zero		2


//--------------------- .nv.info                  --------------------------
	.section	.nv.info,"",@"SHT_CUDA_INFO"
	.align	4


	//----- nvinfo : EIATTR_REGCOUNT
	.align		4
        /*0000*/ 	.byte	0x04, 0x2f
        /*0002*/ 	.short	(.L_15 - .L_14)
	.align		4
.L_14:
        /*0004*/ 	.word	index@(_ZN7cutlass13device_kernelINS_4gemm6kernel13GemmUniversalIN4cute5tupleIJiiiiEEENS1_10collective13CollectiveMmaINS1_34MainloopSm90TmaGmmaWarpSpecializedILi3ENS5_IJNS4_1CILi1EEESB_SB_EEENS1_35KernelTmaWarpSpecializedCooperativeEEENS5_IJNSA_ILi128EEENSA_ILi256EEESF_EEENS_6half_tENS5_IJlSB_lEEESI_SJ_NS4_8TiledMMAINS4_8MMA_AtomIJNS4_4SM904GMMA26MMA_64x256x16_F32F16F16_SSILNSN_5MajorE0ELSP_0ELNSN_7ScaleInE1ELSQ_1EEEEEENS4_6LayoutINS5_IJNSA_ILi2EEESB_SB_EEENS5_IJSB_NSA_ILi0EEESW_EEEEENS5_IJNS4_10UnderscoreESZ_SZ_EEEEENS4_13SM90_TMA_LOADENS4_14ComposedLayoutINS4_7SwizzleILi3ELi4ELi3EEENS4_18smem_ptr_flag_bitsILi16EEENST_INS5_IJNSA_ILi8EEENSA_ILi64EEEEEENS5_IJS19_SB_EEEEEEEvNS4_8identityES12_S1D_vS1E_EENS_8epilogue10collective6detail29Sm90TmaWarpSpecializedAdapterINS1H_15DefaultEpilogueISI_SJ_SJ_NS1G_6thread17LinearCombinationISI_Li1EffLNS1L_9ScaleType4KindE0ELNS_15FloatRoundStyleE2ESI_EENS1_15EpilogueDefaultEEEEEvvEEEEvNT_6ParamsE)
        /*0008*/ 	.word	0x000000a8


	//----- nvinfo : EIATTR_FRAME_SIZE
	.align		4
.L_15:
        /*000c*/ 	.byte	0x04, 0x11
        /*000e*/ 	.short	(.L_17 - .L_16)
	.align		4
.L_16:
        /*0010*/ 	.word	index@(_ZN7cutlass13device_kernelINS_4gemm6kernel13GemmUniversalIN4cute5tupleIJiiiiEEENS1_10collective13CollectiveMmaINS1_34MainloopSm90TmaGmmaWarpSpecializedILi3ENS5_IJNS4_1CILi1EEESB_SB_EEENS1_35KernelTmaWarpSpecializedCooperativeEEENS5_IJNSA_ILi128EEENSA_ILi256EEESF_EEENS_6half_tENS5_IJlSB_lEEESI_SJ_NS4_8TiledMMAINS4_8MMA_AtomIJNS4_4SM904GMMA26MMA_64x256x16_F32F16F16_SSILNSN_5MajorE0ELSP_0ELNSN_7ScaleInE1ELSQ_1EEEEEENS4_6LayoutINS5_IJNSA_ILi2EEESB_SB_EEENS5_IJSB_NSA_ILi0EEESW_EEEEENS5_IJNS4_10UnderscoreESZ_SZ_EEEEENS4_13SM90_TMA_LOADENS4_14ComposedLayoutINS4_7SwizzleILi3ELi4ELi3EEENS4_18smem_ptr_flag_bitsILi16EEENST_INS5_IJNSA_ILi8EEENSA_ILi64EEEEEENS5_IJS19_SB_EEEEEEEvNS4_8identityES12_S1D_vS1E_EENS_8epilogue10collective6detail29Sm90TmaWarpSpecializedAdapterINS1H_15DefaultEpilogueISI_SJ_SJ_NS1G_6thread17LinearCombinationISI_Li1EffLNS1L_9ScaleType4KindE0ELNS_15FloatRoundStyleE2ESI_EENS1_15EpilogueDefaultEEEEEvvEEEEvNT_6ParamsE)
        /*0014*/ 	.word	0x00000000


	//----- nvinfo : EIATTR_MIN_STACK_SIZE
	.align		4
.L_17:
        /*0018*/ 	.byte	0x04, 0x12
        /*001a*/ 	.short	(.L_19 - .L_18)
	.align		4
.L_18:
        /*001c*/ 	.word	index@(_ZN7cutlass13device_kernelINS_4gemm6kernel13GemmUniversalIN4cute5tupleIJiiiiEEENS1_10collective13CollectiveMmaINS1_34MainloopSm90TmaGmmaWarpSpecializedILi3ENS5_IJNS4_1CILi1EEESB_SB_EEENS1_35KernelTmaWarpSpecializedCooperativeEEENS5_IJNSA_ILi128EEENSA_ILi256EEESF_EEENS_6half_tENS5_IJlSB_lEEESI_SJ_NS4_8TiledMMAINS4_8MMA_AtomIJNS4_4SM904GMMA26MMA_64x256x16_F32F16F16_SSILNSN_5MajorE0ELSP_0ELNSN_7ScaleInE1ELSQ_1EEEEEENS4_6LayoutINS5_IJNSA_ILi2EEESB_SB_EEENS5_IJSB_NSA_ILi0EEESW_EEEEENS5_IJNS4_10UnderscoreESZ_SZ_EEEEENS4_13SM90_TMA_LOADENS4_14ComposedLayoutINS4_7SwizzleILi3ELi4ELi3EEENS4_18smem_ptr_flag_bitsILi16EEENST_INS5_IJNSA_ILi8EEENSA_ILi64EEEEEENS5_IJS19_SB_EEEEEEEvNS4_8identityES12_S1D_vS1E_EENS_8epilogue10collective6detail29Sm90TmaWarpSpecializedAdapterINS1H_15DefaultEpilogueISI_SJ_SJ_NS1G_6thread17LinearCombinationISI_Li1EffLNS1L_9ScaleType4KindE0ELNS_15FloatRoundStyleE2ESI_EENS1_15EpilogueDefaultEEEEEvvEEEEvNT_6ParamsE)
        /*0020*/ 	.word	0x00000000
.L_19:


//--------------------- .nv.compat                --------------------------
	.section	.nv.compat,"",@"SHT_CUDA_COMPAT_INFO"
	.align	4
        /*0000*/ 	.byte	0x02, 0x09, 0x01, 0x00, 0x02, 0x02, 0x04, 0x00, 0x02, 0x05, 0x05, 0x00, 0x03, 0x07, 0x01, 0x01
        /*0010*/ 	.byte	0x02, 0x03, 0x01, 0x00, 0x02, 0x06, 0x01, 0x00, 0x04, 0x0b, 0x08, 0x00, 0x00, 0x00, 0x00, 0x00
        /*0020*/ 	.byte	0x00, 0x00, 0x00, 0x00


//--------------------- .nv.info._ZN7cutlass13device_kernelINS_4gemm6kernel13GemmUniversalIN4cute5tupleIJiiiiEEENS1_10collective13CollectiveMmaINS1_34MainloopSm90TmaGmmaWarpSpecializedILi3ENS5_IJNS4_1CILi1EEESB_SB_EEENS1_35KernelTmaWarpSpecializedCooperativeEEENS5_IJNSA_ILi128EEENSA_ILi256EEESF_EEENS_6half_tENS5_IJlSB_lEEESI_SJ_NS4_8TiledMMAINS4_8MMA_AtomIJNS4_4SM904GMMA26MMA_64x256x16_F32F16F16_SSILNSN_5MajorE0ELSP_0ELNSN_7ScaleInE1ELSQ_1EEEEEENS4_6LayoutINS5_IJNSA_ILi2EEESB_SB_EEENS5_IJSB_NSA_ILi0EEESW_EEEEENS5_IJNS4_10UnderscoreESZ_SZ_EEEEENS4_13SM90_TMA_LOADENS4_14ComposedLayoutINS4_7SwizzleILi3ELi4ELi3EEENS4_18smem_ptr_flag_bitsILi16EEENST_INS5_IJNSA_ILi8EEENSA_ILi64EEEEEENS5_IJS19_SB_EEEEEEEvNS4_8identityES12_S1D_vS1E_EENS_8epilogue10collective6detail29Sm90TmaWarpSpecializedAdapterINS1H_15DefaultEpilogueISI_SJ_SJ_NS1G_6thread17LinearCombinationISI_Li1EffLNS1L_9ScaleType4KindE0ELNS_15FloatRoundStyleE2ESI_EENS1_15EpilogueDefaultEEEEEvvEEEEvNT_6ParamsE --------------------------
	.section	.nv.info._ZN7cutlass13device_kernelINS_4gemm6kernel13GemmUniversalIN4cute5tupleIJiiiiEEENS1_10collective13CollectiveMmaINS1_34MainloopSm90TmaGmmaWarpSpecializedILi3ENS5_IJNS4_1CILi1EEESB_SB_EEENS1_35KernelTmaWarpSpecializedCooperativeEEENS5_IJNSA_ILi128EEENSA_ILi256EEESF_EEENS_6half_tENS5_IJlSB_lEEESI_SJ_NS4_8TiledMMAINS4_8MMA_AtomIJNS4_4SM904GMMA26MMA_64x256x16_F32F16F16_SSILNSN_5MajorE0ELSP_0ELNSN_7ScaleInE1ELSQ_1EEEEEENS4_6LayoutINS5_IJNSA_ILi2EEESB_SB_EEENS5_IJSB_NSA_ILi0EEESW_EEEEENS5_IJNS4_10UnderscoreESZ_SZ_EEEEENS4_13SM90_TMA_LOADENS4_14ComposedLayoutINS4_7SwizzleILi3ELi4ELi3EEENS4_18smem_ptr_flag_bitsILi16EEENST_INS5_IJNSA_ILi8EEENSA_ILi64EEEEEENS5_IJS19_SB_EEEEEEEvNS4_8identityES12_S1D_vS1E_EENS_8epilogue10collective6detail29Sm90TmaWarpSpecializedAdapterINS1H_15DefaultEpilogueISI_SJ_SJ_NS1G_6thread17LinearCombinationISI_Li1EffLNS1L_9ScaleType4KindE0ELNS_15FloatRoundStyleE2ESI_EENS1_15EpilogueDefaultEEEEEvvEEEEvNT_6ParamsE,"",@"SHT_CUDA_INFO"
	.sectionflags	@""
	.align	4


	//----- nvinfo : EIATTR_CUDA_API_VERSION
	.align		4
        /*0000*/ 	.byte	0x04, 0x37
        /*0002*/ 	.short	(.L_21 - .L_20)
.L_20:
        /*0004*/ 	.word	0x00000082


	//----- nvinfo : EIATTR_KPARAM_INFO
	.align		4
.L_21:
        /*0008*/ 	.byte	0x04, 0x17
        /*000a*/ 	.short	(.L_23 - .L_22)
.L_22:
        /*000c*/ 	.word	0x00000000
        /*0010*/ 	.short	0x0000
        /*0012*/ 	.short	0x0070
        /*0014*/ 	.byte	0x00, 0xf0, 0x01, 0x10


	//----- nvinfo : EIATTR_SPARSE_MMA_MASK
	.align		4
.L_23:
        /*0018*/ 	.byte	0x03, 0x50
        /*001a*/ 	.short	0x0000


	//----- nvinfo : EIATTR_MAXREG_COUNT
	.align		4
        /*001c*/ 	.byte	0x03, 0x1b
        /*001e*/ 	.short	0x00a8


	//----- nvinfo : EIATTR_NUM_BARRIERS
	.align		4
        /*0020*/ 	.byte	0x02, 0x4c
        /*0022*/ 	.byte	0x01
	.zero		1


	//----- nvinfo : EIATTR_EXTERNS
	.align		4
        /*0024*/ 	.byte	0x04, 0x0f
        /*0026*/ 	.short	(.L_25 - .L_24)


	//   ....[0]....
	.align		4
.L_24:
        /*0028*/ 	.word	index@(__assertfail)


	//----- nvinfo : EIATTR_MERCURY_ISA_VERSION
	.align		4
.L_25:
        /*002c*/ 	.byte	0x03, 0x5f
        /*002e*/ 	.short	0x0101


	//----- nvinfo : EIATTR_INT_WARP_WIDE_INSTR_OFFSETS
	.align		4
        /*0030*/ 	.byte	0x04, 0x31
        /*0032*/ 	.short	(.L_27 - .L_26)


	//   ....[0]....
.L_26:
        /*0034*/ 	.word	0x00000390


	//   ....[1]....
        /*0038*/ 	.word	0x000003c0


	//   ....[2]....
        /*003c*/ 	.word	0x000004a0


	//----- nvinfo : EIATTR_COOP_GROUP_MASK_REGIDS
	.align		4
.L_27:
        /*0040*/ 	.byte	0x04, 0x29
        /*0042*/ 	.short	(.L_29 - .L_28)


	//   ....[0]....
.L_28:
        /*0044*/ 	.word	0xffffffff


	//   ....[1]....
        /*0048*/ 	.word	0xffffffff


	//   ....[2]....
        /*004c*/ 	.word	0xffffffff


	//   ....[3]....
        /*0050*/ 	.word	0xffffffff


	//   ....[4]....
        /*0054*/ 	.word	0xffffffff


	//----- nvinfo : EIATTR_COOP_GROUP_INSTR_OFFSETS
	.align		4
.L_29:
        /*0058*/ 	.byte	0x04, 0x28
        /*005a*/ 	.short	(.L_31 - .L_30)


	//   ....[0]....
.L_30:
        /*005c*/ 	.word	0x00000060


	//   ....[1]....
        /*0060*/ 	.word	0x00000070


	//   ....[2]....
        /*0064*/ 	.word	0x00000130


	//   ....[3]....
        /*0068*/ 	.word	0x000002a0


	//   ....[4]....
        /*006c*/ 	.word	0x00000f50


	//----- nvinfo : EIATTR_REG_RECONFIG
	.align		4
.L_31:
        /*0070*/ 	.byte	0x01, 0x54
	.zero		2


	//----- nvinfo : EIATTR_SYSCALL_OFFSETS
	.align		4
        /*0074*/ 	.byte	0x04, 0x46
        /*0076*/ 	.short	(.L_33 - .L_32)


	//   ....[0]....
.L_32:
        /*0078*/ 	.word	0x00001110


	//----- nvinfo : EIATTR_MBARRIER_INSTR_OFFSETS
	.align		4
.L_33:
        /*007c*/ 	.byte	0x04, 0x39
        /*007e*/ 	.short	(.L_35 - .L_34)


	//   ....[0]....
.L_34:
        /*0080*/ 	.word	0x00000230
        /*0084*/ 	.word	0x000000ff
        /*0088*/ 	.word	0x00000000
        /*008c*/ 	.short	0x0100
        /*008e*/ 	.byte	0x08
	.zero		1


	//   ....[1]....
        /*0090*/ 	.word	0x00000240
        /*0094*/ 	.word	0x000000ff
        /*0098*/ 	.word	0x00000018
        /*009c*/ 	.short	0x0100
        /*009e*/ 	.byte	0x08
	.zero		1


	//   ....[2]....
        /*00a0*/ 	.word	0x00000250
        /*00a4*/ 	.word	0x000000ff
        /*00a8*/ 	.word	0x00000008
        /*00ac*/ 	.short	0x0100
        /*00ae*/ 	.byte	0x08
	.zero		1


	//   ....[3]....
        /*00b0*/ 	.word	0x00000260
        /*00b4*/ 	.word	0x000000ff
        /*00b8*/ 	.word	0x00000020
        /*00bc*/ 	.short	0x0100
        /*00be*/ 	.byte	0x08
	.zero		1


	//   ....[4]....
        /*00c0*/ 	.word	0x00000270
        /*00c4*/ 	.word	0x000000ff
        /*00c8*/ 	.word	0x00000010
        /*00cc*/ 	.short	0x0100
        /*00ce*/ 	.byte	0x08
	.zero		1


	//   ....[5]....
        /*00d0*/ 	.word	0x00000280
        /*00d4*/ 	.word	0x000000ff
        /*00d8*/ 	.word	0x00000028
        /*00dc*/ 	.short	0x0100
        /*00de*/ 	.byte	0x08
	.zero		1


	//   ....[6]....
        /*00e0*/ 	.word	0x00000510
        /*00e4*/ 	.word	0x000000ff
        /*00e8*/ 	.word	0x00000040
        /*00ec*/ 	.short	0x0100
        /*00ee*/ 	.byte	0x06
	.zero		1


	//   ....[7]....
        /*00f0*/ 	.word	0x00000570
        /*00f4*/ 	.word	0x000000ff
        /*00f8*/ 	.word	0x00000048
        /*00fc*/ 	.short	0x0100
        /*00fe*/ 	.byte	0x06
	.zero		1


	//   ....[8]....
        /*0100*/ 	.word	0x00001190
        /*0104*/ 	.word	0x00000003
        /*0108*/ 	.word	0x00000000
        /*010c*/ 	.short	0x010a
        /*010e*/ 	.byte	0x3f
	.zero		1


	//   ....[9]....
        /*0110*/ 	.word	0x000011d0
        /*0114*/ 	.word	0x00000003
        /*0118*/ 	.word	0x00000000
        /*011c*/ 	.short	0x010a
        /*011e*/ 	.byte	0x3f
	.zero		1


	//   ....[10]....
        /*0120*/ 	.word	0x000017a0
        /*0124*/ 	.word	0x000000ff
        /*0128*/ 	.word	0x00000000
        /*012c*/ 	.short	0x010a
        /*012e*/ 	.byte	0x09
	.zero		1


	//   ....[11]....
        /*0130*/ 	.word	0x000017e0
        /*0134*/ 	.word	0x000000ff
        /*0138*/ 	.word	0x00000000
        /*013c*/ 	.short	0x010a
        /*013e*/ 	.byte	0x09
	.zero		1


	//   ....[12]....
        /*0140*/ 	.word	0x00001c70
        /*0144*/ 	.word	0x000000ff
        /*0148*/ 	.word	0x00000000
        /*014c*/ 	.short	0x0101
        /*014e*/ 	.byte	0x08
	.zero		1


	//   ....[13]....
        /*0150*/ 	.word	0x00001e70
        /*0154*/ 	.word	0x000000ff
        /*0158*/ 	.word	0x00000000
        /*015c*/ 	.short	0x0101
        /*015e*/ 	.byte	0x06
	.zero		1


	//   ....[14]....
        /*0160*/ 	.word	0x0000ace0
        /*0164*/ 	.word	0x0000000e
        /*0168*/ 	.word	0x00000018
        /*016c*/ 	.short	0x010a
        /*016e*/ 	.byte	0x3f
	.zero		1


	//   ....[15]....
        /*0170*/ 	.word	0x0000b120
        /*0174*/ 	.word	0x00000006
        /*0178*/ 	.word	0x00000048
        /*017c*/ 	.short	0x0101
        /*017e*/ 	.byte	0x3f
	.zero		1


	//   ....[16]....
        /*0180*/ 	.word	0x0000b850
        /*0184*/ 	.word	0x00000007
        /*0188*/ 	.word	0x00000000
        /*018c*/ 	.short	0x010a
        /*018e*/ 	.byte	0x3f
	.zero		1


	//   ....[17]....
        /*0190*/ 	.word	0x0000b8d0
        /*0194*/ 	.word	0x00000009
        /*0198*/ 	.word	0x00000000
        /*019c*/ 	.short	0x010a
        /*019e*/ 	.byte	0x3f
	.zero		1


	//   ....[18]....
        /*01a0*/ 	.word	0x0000b960
        /*01a4*/ 	.word	0x00000003
        /*01a8*/ 	.word	0x00000000
        /*01ac*/ 	.short	0x010a
        /*01ae*/ 	.byte	0x3f
	.zero		1


	//   ....[19]....
        /*01b0*/ 	.word	0x0000b9c0
        /*01b4*/ 	.word	0x00000003
        /*01b8*/ 	.word	0x00000000
        /*01bc*/ 	.short	0x010a
        /*01be*/ 	.byte	0x3f
	.zero		1


	//   ....[20]....
        /*01c0*/ 	.word	0x0000ba20
        /*01c4*/ 	.word	0x00000004
        /*01c8*/ 	.word	0x00000000
        /*01cc*/ 	.short	0x010a
        /*01ce*/ 	.byte	0x3f
	.zero		1


	//   ....[21]....
        /*01d0*/ 	.word	0x0000baf0
        /*01d4*/ 	.word	0x0000000e
        /*01d8*/ 	.word	0x00000018
        /*01dc*/ 	.short	0x010a
        /*01de*/ 	.byte	0x3f
	.zero		1


	//   ....[22]....
        /*01e0*/ 	.word	0x0000bbc0
        /*01e4*/ 	.word	0x00000007
        /*01e8*/ 	.word	0x00000000
        /*01ec*/ 	.short	0x010a
        /*01ee*/ 	.byte	0x3f
	.zero		1


	//   ....[23]....
        /*01f0*/ 	.word	0x0000bc10
        /*01f4*/ 	.word	0x00000009
        /*01f8*/ 	.word	0x00000000
        /*01fc*/ 	.short	0x010a
        /*01fe*/ 	.byte	0x3f
	.zero		1


	//----- nvinfo : EIATTR_NUM_MBARRIERS
	.align		4
.L_35:
        /*0200*/ 	.byte	0x03, 0x38
        /*0202*/ 	.short	0x0008


	//----- nvinfo : EIATTR_EXIT_INSTR_OFFSETS
	.align		4
        /*0204*/ 	.byte	0x04, 0x1c
        /*0206*/ 	.short	(.L_37 - .L_36)


	//   ....[0]....
.L_36:
        /*0208*/ 	.word	0x000005c0


	//   ....[1]....
        /*020c*/ 	.word	0x00000e80


	//   ....[2]....
        /*0210*/ 	.word	0x0000a350


	//   ....[3]....
        /*0214*/ 	.word	0x0000a980


	//   ....[4]....
        /*0218*/ 	.word	0x0000b9b0


	//----- nvinfo : EIATTR_MAX_THREADS
	.align		4
.L_37:
        /*021c*/ 	.byte	0x04, 0x05
        /*021e*/ 	.short	(.L_39 - .L_38)
.L_38:
        /*0220*/ 	.word	0x00000180
        /*0224*/ 	.word	0x00000001
        /*0228*/ 	.word	0x00000001


	//----- nvinfo : EIATTR_CRS_STACK_SIZE
	.align		4
.L_39:
        /*022c*/ 	.byte	0x04, 0x1e
        /*022e*/ 	.short	(.L_41 - .L_40)
.L_40:
        /*0230*/ 	.word	0x00000000


	//----- nvinfo : EIATTR_CBANK_PARAM_SIZE
	.align		4
.L_41:
        /*0234*/ 	.byte	0x03, 0x19
        /*0236*/ 	.short	0x0470


	//----- nvinfo : EIATTR_PARAM_CBANK
	.align		4
        /*0238*/ 	.byte	0x04, 0x0a
        /*023a*/ 	.short	(.L_43 - .L_42)
	.align		4
.L_42:
        /*023c*/ 	.word	index@(.nv.constant0._ZN7cutlass13device_kernelINS_4gemm6kernel13GemmUniversalIN4cute5tupleIJiiiiEEENS1_10collective13CollectiveMmaINS1_34MainloopSm90TmaGmmaWarpSpecializedILi3ENS5_IJNS4_1CILi1EEESB_SB_EEENS1_35KernelTmaWarpSpecializedCooperativeEEENS5_IJNSA_ILi128EEENSA_ILi256EEESF_EEENS_6half_tENS5_IJlSB_lEEESI_SJ_NS4_8TiledMMAINS4_8MMA_AtomIJNS4_4SM904GMMA26MMA_64x256x16_F32F16F16_SSILNSN_5MajorE0ELSP_0ELNSN_7ScaleInE1ELSQ_1EEEEEENS4_6LayoutINS5_IJNSA_ILi2EEESB_SB_EEENS5_IJSB_NSA_ILi0EEESW_EEEEENS5_IJNS4_10UnderscoreESZ_SZ_EEEEENS4_13SM90_TMA_LOADENS4_14ComposedLayoutINS4_7SwizzleILi3ELi4ELi3EEENS4_18smem_ptr_flag_bitsILi16EEENST_INS5_IJNSA_ILi8EEENSA_ILi64EEEEEENS5_IJS19_SB_EEEEEEEvNS4_8identityES12_S1D_vS1E_EENS_8epilogue10collective6detail29Sm90TmaWarpSpecializedAdapterINS1H_15DefaultEpilogueISI_SJ_SJ_NS1G_6thread17LinearCombinationISI_Li1EffLNS1L_9ScaleType4KindE0ELNS_15FloatRoundStyleE2ESI_EENS1_15EpilogueDefaultEEEEEvvEEEEvNT_6ParamsE)
        /*0240*/ 	.short	0x0210
        /*0242*/ 	.short	0x0470


	//----- nvinfo : EIATTR_SW_WAR
	.align		4
.L_43:
        /*0244*/ 	.byte	0x04, 0x36
        /*0246*/ 	.short	(.L_45 - .L_44)
.L_44:
        /*0248*/ 	.word	0x00000008
.L_45:


//--------------------- .nv.callgraph             --------------------------
	.section	.nv.callgraph,"",@"SHT_CUDA_CALLGRAPH"
	.align	4
	.sectionentsize	8
	.align		4
        /*0000*/ 	.word	0x00000000
	.align		4
        /*0004*/ 	.word	0xffffffff
	.align		4
        /*0008*/ 	.word	index@(_ZN7cutlass13device_kernelINS_4gemm6kernel13GemmUniversalIN4cute5tupleIJiiiiEEENS1_10collective13CollectiveMmaINS1_34MainloopSm90TmaGmmaWarpSpecializedILi3ENS5_IJNS4_1CILi1EEESB_SB_EEENS1_35KernelTmaWarpSpecializedCooperativeEEENS5_IJNSA_ILi128EEENSA_ILi256EEESF_EEENS_6half_tENS5_IJlSB_lEEESI_SJ_NS4_8TiledMMAINS4_8MMA_AtomIJNS4_4SM904GMMA26MMA_64x256x16_F32F16F16_SSILNSN_5MajorE0ELSP_0ELNSN_7ScaleInE1ELSQ_1EEEEEENS4_6LayoutINS5_IJNSA_ILi2EEESB_SB_EEENS5_IJSB_NSA_ILi0EEESW_EEEEENS5_IJNS4_10UnderscoreESZ_SZ_EEEEENS4_13SM90_TMA_LOADENS4_14ComposedLayoutINS4_7SwizzleILi3ELi4ELi3EEENS4_18smem_ptr_flag_bitsILi16EEENST_INS5_IJNSA_ILi8EEENSA_ILi64EEEEEENS5_IJS19_SB_EEEEEEEvNS4_8identityES12_S1D_vS1E_EENS_8epilogue10collective6detail29Sm90TmaWarpSpecializedAdapterINS1H_15DefaultEpilogueISI_SJ_SJ_NS1G_6thread17LinearCombinationISI_Li1EffLNS1L_9ScaleType4KindE0ELNS_15FloatRoundStyleE2ESI_EENS1_15EpilogueDefaultEEEEEvvEEEEvNT_6ParamsE)
	.align		4
        /*000c*/ 	.word	index@(__assertfail)
	.align		4
        /*0010*/ 	.word	0x00000000
	.align		4
        /*0014*/ 	.word	0xfffffffe
	.align		4
        /*0018*/ 	.word	0x00000000
	.align		4
        /*001c*/ 	.word	0xfffffffd
	.align		4
        /*0020*/ 	.word	0x00000000
	.align		4
        /*0024*/ 	.word	0xfffffffc


//--------------------- .nv.constant4             --------------------------
	.section	.nv.constant4,"a",@progbits
	.align	8
	.align		8
.nv.constant4:
        /*0000*/ 	.dword	__assertfail
	.align		8
        /*0008*/ 	.dword	__unnamed_1
	.align		8
        /*0010*/ 	.dword	_ZN40_INTERNAL_c4f01d1c_4_k_cu_ac67f512_224544cuda3std3__45__cpo5beginE
	.align		8
        /*0018*/ 	.dword	_ZN40_INTERNAL_c4f01d1c_4_k_cu_ac67f512_224544cuda3std3__45__cpo3endE
	.align		8
        /*0020*/ 	.dword	_ZN40_INTERNAL_c4f01d1c_4_k_cu_ac67f512_224544cuda3std3__45__cpo6cbeginE
	.align		8
        /*0028*/ 	.dword	_ZN40_INTERNAL_c4f01d1c_4_k_cu_ac67f512_224544cuda3std3__45__cpo4cendE
	.align		8
        /*0030*/ 	.dword	_ZN40_INTERNAL_c4f01d1c_4_k_cu_ac67f512_224544cuda3std3__442_GLOBAL__N__c4f01d1c_4_k_cu_ac67f512_224546ignoreE
	.align		8
        /*0038*/ 	.dword	_ZN40_INTERNAL_c4f01d1c_4_k_cu_ac67f512_224544cuda3std3__419piecewise_constructE
	.align		8
        /*0040*/ 	.dword	_ZN40_INTERNAL_c4f01d1c_4_k_cu_ac67f512_224544cuda3std3__48in_placeE
	.align		8
        /*0048*/ 	.dword	_ZN40_INTERNAL_c4f01d1c_4_k_cu_ac67f512_224544cuda3std6ranges3__45__cpo4swapE
	.align		8
        /*0050*/ 	.dword	_ZN40_INTERNAL_c4f01d1c_4_k_cu_ac67f512_224544cuda3std6ranges3__45__cpo9iter_moveE
	.align		8
        /*0058*/ 	.dword	_ZN40_INTERNAL_c4f01d1c_4_k_cu_ac67f512_224544cute7productE
	.align		8
        /*0060*/ 	.dword	_ZN40_INTERNAL_c4f01d1c_4_k_cu_ac67f512_224544cute1_E
	.align		8
        /*0068*/ 	.dword	$str$22
	.align		8
        /*0070*/ 	.dword	$str$23


//--------------------- .text._ZN7cutlass13device_kernelINS_4gemm6kernel13GemmUniversalIN4cute5tupleIJiiiiEEENS1_10collective13CollectiveMmaINS1_34MainloopSm90TmaGmmaWarpSpecializedILi3ENS5_IJNS4_1CILi1EEESB_SB_EEENS1_35KernelTmaWarpSpecializedCooperativeEEENS5_IJNSA_ILi128EEENSA_ILi256EEESF_EEENS_6half_tENS5_IJlSB_lEEESI_SJ_NS4_8TiledMMAINS4_8MMA_AtomIJNS4_4SM904GMMA26MMA_64x256x16_F32F16F16_SSILNSN_5MajorE0ELSP_0ELNSN_7ScaleInE1ELSQ_1EEEEEENS4_6LayoutINS5_IJNSA_ILi2EEESB_SB_EEENS5_IJSB_NSA_ILi0EEESW_EEEEENS5_IJNS4_10UnderscoreESZ_SZ_EEEEENS4_13SM90_TMA_LOADENS4_14ComposedLayoutINS4_7SwizzleILi3ELi4ELi3EEENS4_18smem_ptr_flag_bitsILi16EEENST_INS5_IJNSA_ILi8EEENSA_ILi64EEEEEENS5_IJS19_SB_EEEEEEEvNS4_8identityES12_S1D_vS1E_EENS_8epilogue10collective6detail29Sm90TmaWarpSpecializedAdapterINS1H_15DefaultEpilogueISI_SJ_SJ_NS1G_6thread17LinearCombinationISI_Li1EffLNS1L_9ScaleType4KindE0ELNS_15FloatRoundStyleE2ESI_EENS1_15EpilogueDefaultEEEEEvvEEEEvNT_6ParamsE --------------------------
	.section	.text._ZN7cutlass13device_kernelINS_4gemm6kernel13GemmUniversalIN4cute5tupleIJiiiiEEENS1_10collective13CollectiveMmaINS1_34MainloopSm90TmaGmmaWarpSpecializedILi3ENS5_IJNS4_1CILi1EEESB_SB_EEENS1_35KernelTmaWarpSpecializedCooperativeEEENS5_IJNSA_ILi128EEENSA_ILi256EEESF_EEENS_6half_tENS5_IJlSB_lEEESI_SJ_NS4_8TiledMMAINS4_8MMA_AtomIJNS4_4SM904GMMA26MMA_64x256x16_F32F16F16_SSILNSN_5MajorE0ELSP_0ELNSN_7ScaleInE1ELSQ_1EEEEEENS4_6LayoutINS5_IJNSA_ILi2EEESB_SB_EEENS5_IJSB_NSA_ILi0EEESW_EEEEENS5_IJNS4_10UnderscoreESZ_SZ_EEEEENS4_13SM90_TMA_LOADENS4_14ComposedLayoutINS4_7SwizzleILi3ELi4ELi3EEENS4_18smem_ptr_flag_bitsILi16EEENST_INS5_IJNSA_ILi8EEENSA_ILi64EEEEEENS5_IJS19_SB_EEEEEEEvNS4_8identityES12_S1D_vS1E_EENS_8epilogue10collective6detail29Sm90TmaWarpSpecializedAdapterINS1H_15DefaultEpilogueISI_SJ_SJ_NS1G_6thread17LinearCombinationISI_Li1EffLNS1L_9ScaleType4KindE0ELNS_15FloatRoundStyleE2ESI_EENS1_15EpilogueDefaultEEEEEvvEEEEvNT_6ParamsE,"ax",@progbits
	.align	128
.text._ZN7cutlass13device_kernelINS_4gemm6kernel13GemmUniversalIN4cute5tupleIJiiiiEEENS1_10collective13CollectiveMmaINS1_34MainloopSm90TmaGmmaWarpSpecializedILi3ENS5_IJNS4_1CILi1EEESB_SB_EEENS1_35KernelTmaWarpSpecializedCooperativeEEENS5_IJNSA_ILi128EEENSA_ILi256EEESF_EEENS_6half_tENS5_IJlSB_lEEESI_SJ_NS4_8TiledMMAINS4_8MMA_AtomIJNS4_4SM904GMMA26MMA_64x256x16_F32F16F16_SSILNSN_5MajorE0ELSP_0ELNSN_7ScaleInE1ELSQ_1EEEEEENS4_6LayoutINS5_IJNSA_ILi2EEESB_SB_EEENS5_IJSB_NSA_ILi0EEESW_EEEEENS5_IJNS4_10UnderscoreESZ_SZ_EEEEENS4_13SM90_TMA_LOADENS4_14ComposedLayoutINS4_7SwizzleILi3ELi4ELi3EEENS4_18smem_ptr_flag_bitsILi16EEENST_INS5_IJNSA_ILi8EEENSA_ILi64EEEEEENS5_IJS19_SB_EEEEEEEvNS4_8identityES12_S1D_vS1E_EENS_8epilogue10collective6detail29Sm90TmaWarpSpecializedAdapterINS1H_15DefaultEpilogueISI_SJ_SJ_NS1G_6thread17LinearCombinationISI_Li1EffLNS1L_9ScaleType4KindE0ELNS_15FloatRoundStyleE2ESI_EENS1_15EpilogueDefaultEEEEEvvEEEEvNT_6ParamsE:
        .type           _ZN7cutlass13device_kernelINS_4gemm6kernel13GemmUniversalIN4cute5tupleIJiiiiEEENS1_10collective13CollectiveMmaINS1_34MainloopSm90TmaGmmaWarpSpecializedILi3ENS5_IJNS4_1CILi1EEESB_SB_EEENS1_35KernelTmaWarpSpecializedCooperativeEEENS5_IJNSA_ILi128EEENSA_ILi256EEESF_EEENS_6half_tENS5_IJlSB_lEEESI_SJ_NS4_8TiledMMAINS4_8MMA_AtomIJNS4_4SM904GMMA26MMA_64x256x16_F32F16F16_SSILNSN_5MajorE0ELSP_0ELNSN_7ScaleInE1ELSQ_1EEEEEENS4_6LayoutINS5_IJNSA_ILi2EEESB_SB_EEENS5_IJSB_NSA_ILi0EEESW_EEEEENS5_IJNS4_10UnderscoreESZ_SZ_EEEEENS4_13SM90_TMA_LOADENS4_14ComposedLayoutINS4_7SwizzleILi3ELi4ELi3EEENS4_18smem_ptr_flag_bitsILi16EEENST_INS5_IJNSA_ILi8EEENSA_ILi64EEEEEENS5_IJS19_SB_EEEEEEEvNS4_8identityES12_S1D_vS1E_EENS_8epilogue10collective6detail29Sm90TmaWarpSpecializedAdapterINS1H_15DefaultEpilogueISI_SJ_SJ_NS1G_6thread17LinearCombinationISI_Li1EffLNS1L_9ScaleType4KindE0ELNS_15FloatRoundStyleE2ESI_EENS1_15EpilogueDefaultEEEEEvvEEEEvNT_6ParamsE,@function
        .size           _ZN7cutlass13device_kernelINS_4gemm6kernel13GemmUniversalIN4cute5tupleIJiiiiEEENS1_10collective13CollectiveMmaINS1_34MainloopSm90TmaGmmaWarpSpecializedILi3ENS5_IJNS4_1CILi1EEESB_SB_EEENS1_35KernelTmaWarpSpecializedCooperativeEEENS5_IJNSA_ILi128EEENSA_ILi256EEESF_EEENS_6half_tENS5_IJlSB_lEEESI_SJ_NS4_8TiledMMAINS4_8MMA_AtomIJNS4_4SM904GMMA26MMA_64x256x16_F32F16F16_SSILNSN_5MajorE0ELSP_0ELNSN_7ScaleInE1ELSQ_1EEEEEENS4_6LayoutINS5_IJNSA_ILi2EEESB_SB_EEENS5_IJSB_NSA_ILi0EEESW_EEEEENS5_IJNS4_10UnderscoreESZ_SZ_EEEEENS4_13SM90_TMA_LOADENS4_14ComposedLayoutINS4_7SwizzleILi3ELi4ELi3EEENS4_18smem_ptr_flag_bitsILi16EEENST_INS5_IJNSA_ILi8EEENSA_ILi64EEEEEENS5_IJS19_SB_EEEEEEEvNS4_8identityES12_S1D_vS1E_EENS_8epilogue10collective6detail29Sm90TmaWarpSpecializedAdapterINS1H_15DefaultEpilogueISI_SJ_SJ_NS1G_6thread17LinearCombinationISI_Li1EffLNS1L_9ScaleType4KindE0ELNS_15FloatRoundStyleE2ESI_EENS1_15EpilogueDefaultEEEEEvvEEEEvNT_6ParamsE,(.L_x_320 - _ZN7cutlass13device_kernelINS_4gemm6kernel13GemmUniversalIN4cute5tupleIJiiiiEEENS1_10collective13CollectiveMmaINS1_34MainloopSm90TmaGmmaWarpSpecializedILi3ENS5_IJNS4_1CILi1EEESB_SB_EEENS1_35KernelTmaWarpSpecializedCooperativeEEENS5_IJNSA_ILi128EEENSA_ILi256EEESF_EEENS_6half_tENS5_IJlSB_lEEESI_SJ_NS4_8TiledMMAINS4_8MMA_AtomIJNS4_4SM904GMMA26MMA_64x256x16_F32F16F16_SSILNSN_5MajorE0ELSP_0ELNSN_7ScaleInE1ELSQ_1EEEEEENS4_6LayoutINS5_IJNSA_ILi2EEESB_SB_EEENS5_IJSB_NSA_ILi0EEESW_EEEEENS5_IJNS4_10UnderscoreESZ_SZ_EEEEENS4_13SM90_TMA_LOADENS4_14ComposedLayoutINS4_7SwizzleILi3ELi4ELi3EEENS4_18smem_ptr_flag_bitsILi16EEENST_INS5_IJNSA_ILi8EEENSA_ILi64EEEEEENS5_IJS19_SB_EEEEEEEvNS4_8identityES12_S1D_vS1E_EENS_8epilogue10collective6detail29Sm90TmaWarpSpecializedAdapterINS1H_15DefaultEpilogueISI_SJ_SJ_NS1G_6thread17LinearCombinationISI_Li1EffLNS1L_9ScaleType4KindE0ELNS_15FloatRoundStyleE2ESI_EENS1_15EpilogueDefaultEEEEEvvEEEEvNT_6ParamsE)
        .other          _ZN7cutlass13device_kernelINS_4gemm6kernel13GemmUniversalIN4cute5tupleIJiiiiEEENS1_10collective13CollectiveMmaINS1_34MainloopSm90TmaGmmaWarpSpecializedILi3ENS5_IJNS4_1CILi1EEESB_SB_EEENS1_35KernelTmaWarpSpecializedCooperativeEEENS5_IJNSA_ILi128EEENSA_ILi256EEESF_EEENS_6half_tENS5_IJlSB_lEEESI_SJ_NS4_8TiledMMAINS4_8MMA_AtomIJNS4_4SM904GMMA26MMA_64x256x16_F32F16F16_SSILNSN_5MajorE0ELSP_0ELNSN_7ScaleInE1ELSQ_1EEEEEENS4_6LayoutINS5_IJNSA_ILi2EEESB_SB_EEENS5_IJSB_NSA_ILi0EEESW_EEEEENS5_IJNS4_10UnderscoreESZ_SZ_EEEEENS4_13SM90_TMA_LOADENS4_14ComposedLayoutINS4_7SwizzleILi3ELi4ELi3EEENS4_18smem_ptr_flag_bitsILi16EEENST_INS5_IJNSA_ILi8EEENSA_ILi64EEEEEENS5_IJS19_SB_EEEEEEEvNS4_8identityES12_S1D_vS1E_EENS_8epilogue10collective6detail29Sm90TmaWarpSpecializedAdapterINS1H_15DefaultEpilogueISI_SJ_SJ_NS1G_6thread17LinearCombinationISI_Li1EffLNS1L_9ScaleType4KindE0ELNS_15FloatRoundStyleE2ESI_EENS1_15EpilogueDefaultEEEEEvvEEEEvNT_6ParamsE,@"STO_CUDA_ENTRY STV_DEFAULT"
_ZN7cutlass13device_kernelINS_4gemm6kernel13GemmUniversalIN4cute5tupleIJiiiiEEENS1_10collective13CollectiveMmaINS1_34MainloopSm90TmaGmmaWarpSpecializedILi3ENS5_IJNS4_1CILi1EEESB_SB_EEENS1_35KernelTmaWarpSpecializedCooperativeEEENS5_IJNSA_ILi128EEENSA_ILi256EEESF_EEENS_6half_tENS5_IJlSB_lEEESI_SJ_NS4_8TiledMMAINS4_8MMA_AtomIJNS4_4SM904GMMA26MMA_64x256x16_F32F16F16_SSILNSN_5MajorE0ELSP_0ELNSN_7ScaleInE1ELSQ_1EEEEEENS4_6LayoutINS5_IJNSA_ILi2EEESB_SB_EEENS5_IJSB_NSA_ILi0EEESW_EEEEENS5_IJNS4_10UnderscoreESZ_SZ_EEEEENS4_13SM90_TMA_LOADENS4_14ComposedLayoutINS4_7SwizzleILi3ELi4ELi3EEENS4_18smem_ptr_flag_bitsILi16EEENST_INS5_IJNSA_ILi8EEENSA_ILi64EEEEEENS5_IJS19_SB_EEEEEEEvNS4_8identityES12_S1D_vS1E_EENS_8epilogue10collective6detail29Sm90TmaWarpSpecializedAdapterINS1H_15DefaultEpilogueISI_SJ_SJ_NS1G_6thread17LinearCombinationISI_Li1EffLNS1L_9ScaleType4KindE0ELNS_15FloatRoundStyleE2ESI_EENS1_15EpilogueDefaultEEEEEvvEEEEvNT_6ParamsE:
[----:B------:R-:W0:Y:S01]  /*0000*/  LDC R1, c[0x0][0x28] ;  /* 0x00000a00ff017b82 */ /* 0x000e220000000800 */
[----:B------:R-:W1:Y:S01]  /*0010*/  S2R R18, SR_TID.X ;  /* 0x0000000000127919 */ /* 0x000e620000002100 */
[----:B------:R-:W-:Y:S01]  /*0020*/  ELECT P0, URZ, PT ;  /* 0x00000000003f782f */ /* 0x000fe20003800000 */
[----:B------:R-:W-:Y:S01]  /*0030*/  BSSY B0, `(.L_x_0) ;  /* 0x000000f000007945 */ /* 0x000fe20003800000 */
[--C-:B-1----:R-:W-:Y:S02]  /*0040*/  SHF.R.U32.HI R0, RZ, 0x5, R18.reuse ;  /* 0x00000005ff007819 */ /* 0x102fe40000011612 */
[----:B------:R-:W-:-:S03]  /*0050*/  SHF.R.U32.HI R22, RZ, 0x7, R18 ;  /* 0x00000007ff167819 */ /* 0x000fc60000011612 */
[----:B------:R-:W1:Y:S04]  /*0060*/  SHFL.IDX PT, R5, R0, RZ, 0x1f ;  /* 0x00001fff00057589 */ /* 0x000e6800000e0000 */
[----:B------:R2:W3:Y:S01]  /*0070*/  SHFL.IDX PT, R8, R22, RZ, 0x1f ;  /* 0x00001fff16087589 */ /* 0x0004e200000e0000 */
[----:B-1----:R-:W-:-:S13]  /*0080*/  ISETP.NE.OR P0, PT, R5, RZ, !P0 ;  /* 0x000000ff0500720c */ /* 0x002fda0004705670 */
[----:B0-23--:R-:W-:Y:S05]  /*0090*/  @P0 BRA `(.L_x_1) ;  /* 0x0000000000200947 */ /* 0x00dfea0003800000 */
[----:B------:R-:W-:Y:S02]  /*00a0*/  ULDC.64 UR4, c[0x0][0x198] ;  /* 0x0000660000047ab9 */ /* 0x000fe40000000a00 */
[----:B------:R-:W-:Y:S02]  /*00b0*/  UIADD3 UR6, UP0, UR4, 0xf0, URZ ;  /* 0x000000f004067890 */ /* 0x000fe4000ff1e03f */
[----:B------:R-:W-:Y:S02]  /*00c0*/  UIADD3 UR4, UP1, UR4, 0x1f0, URZ ;  /* 0x000001f004047890 */ /* 0x000fe4000ff3e03f */
[----:B------:R-:W-:Y:S02]  /*00d0*/  UIADD3.X UR7, URZ, UR5, URZ, UP0, !UPT ;  /* 0x000000053f077290 */ /* 0x000fe400087fe43f */
[----:B------:R-:W-:-:S07]  /*00e0*/  UIADD3.X UR5, URZ, UR5, URZ, UP1, !UPT ;  /* 0x000000053f057290 */ /* 0x000fce0008ffe43f */
[----:B------:R0:W-:Y:S02]  /*00f0*/  UTMACCTL.PF [UR6] ;  /* 0x00000000060079b9 */ /* 0x0001e40008040000 */
[----:B------:R0:W-:Y:S02]  /*0100*/  UTMACCTL.PF [UR4] ;  /* 0x00000000040079b9 */ /* 0x0001e40008040000 */
[----:B0-----:R-:W-:Y:S01]  /*0110*/  NOP ;  /* 0x0000000000007918 */ /* 0x001fe20000000000 */
.L_x_1:
[----:B------:R-:W-:Y:S05]  /*0120*/  BSYNC B0 ;  /* 0x0000000000007941 */ /* 0x000fea0003800000 */
.L_x_0:
[----:B------:R-:W0:Y:S02]  /*0130*/  SHFL.IDX PT, R2, R0, RZ, 0x1f ;  /* 0x00001fff00027589 */ /* 0x000e2400000e0000 */
[----:B0-----:R-:W-:-:S13]  /*0140*/  ISETP.NE.AND P0, PT, R2, RZ, PT ;  /* 0x000000ff0200720c */ /* 0x001fda0003f05270 */
[----:B------:R-:W-:Y:S05]  /*0150*/  @P0 BRA `(.L_x_2) ;  /* 0x0000000000500947 */ /* 0x000fea0003800000 */
[----:B------:R-:W0:Y:S01]  /*0160*/  S2UR UR8, SR_CgaCtaId ;  /* 0x00000000000879c3 */ /* 0x000e220000008800 */
[----:B------:R-:W-:Y:S01]  /*0170*/  UMOV UR4, 0x400 ;  /* 0x0000040000047882 */ /* 0x000fe20000000000 */
[----:B------:R-:W-:Y:S01]  /*0180*/  UMOV UR5, 0x1 ;  /* 0x0000000100057882 */ /* 0x000fe20000000000 */
[----:B------:R-:W-:Y:S01]  /*0190*/  UMOV UR6, 0x100 ;  /* 0x0000010000067882 */ /* 0x000fe20000000000 */
[----:B------:R-:W-:Y:S01]  /*01a0*/  ELECT P0, URZ, PT ;  /* 0x00000000003f782f */ /* 0x000fe20003800000 */
[----:B------:R-:W-:-:S04]  /*01b0*/  UIADD3 UR6, -UR6, 0x100000, URZ ;  /* 0x0010000006067890 */ /* 0x000fc8000fffe13f */
[----:B------:R-:W-:Y:S02]  /*01c0*/  USHF.L.U32 UR7, UR6, 0xb, URZ ;  /* 0x0000000b06077899 */ /* 0x000fe4000800063f */
[----:B------:R-:W-:Y:S02]  /*01d0*/  USHF.L.U32 UR6, UR6, 0x1, URZ ;  /* 0x0000000106067899 */ /* 0x000fe4000800063f */
[----:B0-----:R-:W-:Y:S02]  /*01e0*/  ULEA UR8, UR8, UR4, 0x18 ;  /* 0x0000000408087291 */ /* 0x001fe4000f8ec03f */
[----:B------:R-:W-:-:S04]  /*01f0*/  UIADD3 UR4, -UR5, 0x100000, URZ ;  /* 0x0010000005047890 */ /* 0x000fc8000fffe13f */
[----:B------:R-:W-:Y:S02]  /*0200*/  USHF.L.U32 UR5, UR4, 0xb, URZ ;  /* 0x0000000b04057899 */ /* 0x000fe4000800063f */
[----:B------:R-:W-:Y:S01]  /*0210*/  USHF.L.U32 UR4, UR4, 0x1, URZ ;  /* 0x0000000104047899 */ /* 0x000fe2000800063f */
[----:B------:R-:W0:Y:S11]  /*0220*/  FENCE.VIEW.ASYNC.S ;  /* 0x00000000000073c6 */ /* 0x000e360000000000 */
[----:B0-----:R0:W1:Y:S01]  /*0230*/  SYNCS.EXCH.64 URZ, [UR8], UR4 ;  /* 0x00000004083f75b2 */ /* 0x0010620008000100 */
[----:B------:R0:W2:Y:S01]  /*0240*/  SYNCS.EXCH.64 URZ, [UR8+0x18], UR6 ;  /* 0x00001806083f75b2 */ /* 0x0000a20008000100 */
[----:B------:R0:W3:Y:S01]  /*0250*/  SYNCS.EXCH.64 URZ, [UR8+0x8], UR4 ;  /* 0x00000804083f75b2 */ /* 0x0000e20008000100 */
[----:B------:R0:W4:Y:S01]  /*0260*/  SYNCS.EXCH.64 URZ, [UR8+0x20], UR6 ;  /* 0x00002006083f75b2 */ /* 0x0001220008000100 */
[----:B------:R0:W0:Y:S01]  /*0270*/  SYNCS.EXCH.64 URZ, [UR8+0x10], UR4 ;  /* 0x00001004083f75b2 */ /* 0x0000220008000100 */
[----:B------:R0:W0:Y:S01]  /*0280*/  SYNCS.EXCH.64 URZ, [UR8+0x28], UR6 ;  /* 0x00002806083f75b2 */ /* 0x0000220008000100 */
[----:B------:R-:W-:Y:S01]  /*0290*/  NOP ;  /* 0x0000000000007918 */ /* 0x000fe20000000000 */
.L_x_2:
[----:B------:R-:W5:Y:S01]  /*02a0*/  SHFL.IDX PT, R0, R0, RZ, 0x1f ;  /* 0x00001fff00007589 */ /* 0x000f6200000e0000 */
[----:B------:R-:W-:Y:S01]  /*02b0*/  ELECT P0, URZ, PT ;  /* 0x00000000003f782f */ /* 0x000fe20003800000 */
[----:B------:R-:W1:Y:S01]  /*02c0*/  LDC R2, c[0x0][0x65c] ;  /* 0x00019700ff027b82 */ /* 0x000e620000000800 */
[----:B------:R-:W-:Y:S01]  /*02d0*/  SHF.R.S32.HI R6, RZ, 0x1f, R5 ;  /* 0x0000001fff067819 */ /* 0x000fe20000011405 */
[----:B------:R-:W2:Y:S01]  /*02e0*/  S2R R3, SR_CTAID.Y ;  /* 0x0000000000037919 */ /* 0x000ea20000002600 */
[----:B0-----:R-:W-:Y:S01]  /*02f0*/  UMOV UR4, 0x20 ;  /* 0x0000002000047882 */ /* 0x001fe20000000000 */
[----:B------:R-:W-:Y:S01]  /*0300*/  ISETP.NE.AND P2, PT, R8, RZ, PT ;  /* 0x000000ff0800720c */ /* 0x000fe20003f45270 */
[----:B------:R-:W-:Y:S01]  /*0310*/  NOP ;  /* 0x0000000000007918 */ /* 0x000fe20000000000 */
[----:B------:R-:W0:Y:S01]  /*0320*/  S2R R4, SR_CTAID.X ;  /* 0x0000000000047919 */ /* 0x000e220000002500 */
[----:B------:R-:W-:Y:S01]  /*0330*/  LEA.HI R6, R6, R5, RZ, 0x2 ;  /* 0x0000000506067211 */ /* 0x000fe200078f10ff */
[----:B------:R-:W-:Y:S01]  /*0340*/  NOP ;  /* 0x0000000000007918 */ /* 0x000fe20000000000 */
[----:B-----5:R-:W-:-:S02]  /*0350*/  ISETP.NE.OR P0, PT, R0, RZ, !P0 ;  /* 0x000000ff0000720c */ /* 0x020fc40004705670 */
[----:B-1----:R-:W-:-:S04]  /*0360*/  ISETP.NE.AND P3, PT, R2, 0x1, PT ;  /* 0x000000010200780c */ /* 0x002fc80003f65270 */
[----:B------:R-:W-:Y:S02]  /*0370*/  P2R R0, PR, RZ, 0x8 ;  /* 0x00000008ff007803 */ /* 0x000fe40000000000 */
[----:B------:R-:W-:-:S05]  /*0380*/  LOP3.LUT R0, R6, 0xfffffffc, RZ, 0xc0, !PT ;  /* 0xfffffffc06007812 */ /* 0x000fca00078ec0ff */
[----:B------:R-:W-:Y:S01]  /*0390*/  VOTEU.ALL UP0, P0 ;  /* 0x00000000003f7886 */ /* 0x000fe20000000000 */
[----:B------:R-:W-:Y:S01]  /*03a0*/  IMAD.IADD R0, R5, 0x1, -R0 ;  /* 0x0000000105007824 */ /* 0x000fe200078e0a00 */
[----:B------:R-:W0:Y:S01]  /*03b0*/  @P3 LDC R17, c[0x0][0x10] ;  /* 0x00000400ff113b82 */ /* 0x000e220000000800 */
[----:B------:R-:W-:Y:S01]  /*03c0*/  VOTEU.ALL UP1, P0 ;  /* 0x00000000003f7886 */ /* 0x000fe20000020000 */
[----:B--2---:R-:W-:Y:S01]  /*03d0*/  @P3 IMAD.MOV.U32 R6, RZ, RZ, R3 ;  /* 0x000000ffff063224 */ /* 0x004fe200078e0003 */
[----:B------:R-:W-:Y:S01]  /*03e0*/  @!UP0 UMOV UR6, 0x400 ;  /* 0x0000040000068882 */ /* 0x000fe20000000000 */
[----:B------:R-:W-:-:S04]  /*03f0*/  @!UP0 UIADD3 UR4, -UR4, 0x100000, URZ ;  /* 0x0010000004048890 */ /* 0x000fc8000fffe13f */
[----:B------:R-:W-:Y:S02]  /*0400*/  @!UP0 USHF.L.U32 UR5, UR4, 0xb, URZ ;  /* 0x0000000b04058899 */ /* 0x000fe4000800063f */
[----:B------:R-:W-:Y:S01]  /*0410*/  @!UP0 USHF.L.U32 UR4, UR4, 0x1, URZ ;  /* 0x0000000104048899 */ /* 0x000fe2000800063f */
[----:B------:R-:W-:Y:S02]  /*0420*/  @P3 IMAD.MOV.U32 R7, RZ, RZ, RZ ;  /* 0x000000ffff073224 */ /* 0x000fe400078e00ff */
[----:B------:R-:W-:Y:S01]  /*0430*/  IMAD.MOV.U32 R5, RZ, RZ, RZ ;  /* 0x000000ffff057224 */ /* 0x000fe200078e00ff */
[----:B------:R-:W1:Y:S01]  /*0440*/  @!UP0 S2UR UR7, SR_CgaCtaId ;  /* 0x00000000000789c3 */ /* 0x000e620000008800 */
[----:B------:R-:W-:-:S07]  /*0450*/  @P3 IMAD.MOV.U32 R11, RZ, RZ, RZ ;  /* 0x000000ffff0b3224 */ /* 0x000fce00078e00ff */
[----:B------:R-:W2:Y:S01]  /*0460*/  @!P3 LDC R9, c[0x0][0xc] ;  /* 0x00000300ff09bb82 */ /* 0x000ea20000000800 */
[----:B0-----:R-:W-:-:S04]  /*0470*/  @P3 IMAD.WIDE.U32 R16, R4, R17, R6 ;  /* 0x0000001104103225 */ /* 0x001fc800078e0006 */
[----:B------:R-:W-:Y:S01]  /*0480*/  @P3 IMAD.IADD R17, R17, 0x1, R11 ;  /* 0x0000000111113824 */ /* 0x000fe200078e020b */
[----:B-1----:R-:W-:Y:S01]  /*0490*/  @!UP0 ULEA UR6, UR7, UR6, 0x18 ;  /* 0x0000000607068291 */ /* 0x002fe2000f8ec03f */
[----:B------:R-:W-:Y:S01]  /*04a0*/  VOTEU.ALL UP0, P0 ;  /* 0x00000000003f7886 */ /* 0x000fe20000000000 */
[----:B------:R-:W-:-:S04]  /*04b0*/  ISETP.NE.AND P0, PT, R0, 0x3, PT ;  /* 0x000000030000780c */ /* 0x000fc80003f05270 */
[----:B------:R-:W-:Y:S01]  /*04c0*/  ISETP.EQ.OR P0, PT, R0, RZ, !P0 ;  /* 0x000000ff0000720c */ /* 0x000fe20004702670 */
[----:B--2---:R-:W-:-:S03]  /*04d0*/  @!P3 IMAD.WIDE.U32 R6, R9, R3, R4 ;  /* 0x000000030906b225 */ /* 0x004fc600078e0004 */
[C---:B------:R-:W-:Y:S01]  /*04e0*/  ISETP.EQ.AND P0, PT, R8.reuse, RZ, P0 ;  /* 0x000000ff0800720c */ /* 0x040fe20000702270 */
[----:B------:R-:W-:Y:S01]  /*04f0*/  VIADD R8, R8, 0xffffffff ;  /* 0xffffffff08087836 */ /* 0x000fe20000000000 */
[----:B------:R-:W0:Y:S02]  /*0500*/  FENCE.VIEW.ASYNC.S ;  /* 0x00000000000073c6 */ /* 0x000e240000000000 */
[----:B0-----:R0:W3:Y:S01]  /*0510*/  @!UP0 SYNCS.EXCH.64 URZ, [UR6+0x40], UR4 ;  /* 0x00004004063f85b2 */ /* 0x0010e20008000100 */
[----:B------:R-:W-:Y:S01]  /*0520*/  @!P3 IMAD.MOV.U32 R16, RZ, RZ, R6 ;  /* 0x000000ffff10b224 */ /* 0x000fe200078e0006 */
[----:B------:R-:W-:Y:S01]  /*0530*/  SEL R19, RZ, 0x1, !P0 ;  /* 0x00000001ff137807 */ /* 0x000fe20004000000 */
[----:B------:R-:W-:Y:S01]  /*0540*/  @!P3 IMAD.MOV.U32 R17, RZ, RZ, R7 ;  /* 0x000000ffff11b224 */ /* 0x000fe200078e0007 */
[----:B------:R-:W-:-:S04]  /*0550*/  ISETP.GE.U32.AND P1, PT, R8, 0x2, PT ;  /* 0x000000020800780c */ /* 0x000fc80003f26070 */
[----:B------:R-:W-:Y:S01]  /*0560*/  SEL R19, R19, 0x2, P1 ;  /* 0x0000000213137807 */ /* 0x000fe20000800000 */
[----:B------:R0:W3:Y:S01]  /*0570*/  @!UP1 SYNCS.EXCH.64 URZ, [UR6+0x48], UR4 ;  /* 0x00004804063f95b2 */ /* 0x0000e20008000100 */
[----:B------:R-:W-:Y:S01]  /*0580*/  NOP ;  /* 0x0000000000007918 */ /* 0x000fe20000000000 */
[----:B---34-:R-:W-:Y:S06]  /*0590*/  BAR.SYNC.DEFER_BLOCKING 0x0 ;  /* 0x0000000000007b1d */ /* 0x018fec0000010000 */
[----:B------:R-:W-:Y:S05]  /*05a0*/  @!P2 BRA `(.L_x_3) ;  /* 0x0000009c006ca947 */ /* 0x000fea0003800000 */
[----:B------:R-:W-:-:S13]  /*05b0*/  ISETP.GT.U32.AND P0, PT, R8, 0x1, PT ;  /* 0x000000010800780c */ /* 0x000fda0003f04070 */
[----:B0-----:R-:W-:Y:S05]  /*05c0*/  @P0 EXIT ;  /* 0x000000000000094d */ /* 0x001fea0003800000 */
[----:B------:R-:W-:Y:S01]  /*05d0*/  ULDC.64 UR4, c[0x0][0x650] ;  /* 0x0001940000047ab9 */ /* 0x000fe20000000a00 */
[----:B------:R-:W-:Y:S01]  /*05e0*/  PRMT R0, RZ, 0x7610, R0 ;  /* 0x00007610ff007816 */ /* 0x000fe20000000000 */
[----:B------:R-:W-:Y:S01]  /*05f0*/  IMAD.MOV.U32 R153, RZ, RZ, -0x1 ;  /* 0xffffffffff997424 */ /* 0x000fe200078e00ff */
[----:B------:R-:W-:Y:S01]  /*0600*/  ISETP.GE.U32.AND P0, PT, R16, UR4, PT ;  /* 0x0000000410007c0c */ /* 0x000fe2000bf06070 */
[----:B------:R-:W-:Y:S02]  /*0610*/  IMAD.MOV.U32 R152, RZ, RZ, -0x1 ;  /* 0xffffffffff987424 */ /* 0x000fe400078e00ff */
[----:B------:R-:W-:Y:S01]  /*0620*/  IMAD.MOV.U32 R23, RZ, RZ, -0x1 ;  /* 0xffffffffff177424 */ /* 0x000fe200078e00ff */
[----:B------:R-:W-:-:S13]  /*0630*/  ISETP.GE.U32.AND.EX P0, PT, R17, UR5, PT, P0 ;  /* 0x0000000511007c0c */ /* 0x000fda000bf06100 */
[----:B------:R-:W-:Y:S05]  /*0640*/  @P0 BRA `(.L_x_4) ;  /* 0x0000000400540947 */ /* 0x000fea0003800000 */
[----:B------:R-:W0:Y:S01]  /*0650*/  LDC.64 R14, c[0x0][0x628] ;  /* 0x00018a00ff0e7b82 */ /* 0x000e220000000a00 */
[----:B------:R-:W-:Y:S02]  /*0660*/  IMAD.MOV.U32 R6, RZ, RZ, R16 ;  /* 0x000000ffff067224 */ /* 0x000fe400078e0010 */
[----:B------:R-:W-:-:S05]  /*0670*/  IMAD.MOV.U32 R7, RZ, RZ, R17 ;  /* 0x000000ffff077224 */ /* 0x000fca00078e0011 */
[----:B------:R-:W1:Y:S08]  /*0680*/  LDC R0, c[0x0][0x630] ;  /* 0x00018c00ff007b82 */ /* 0x000e700000000800 */
[----:B------:R-:W2:Y:S01]  /*0690*/  LDC.64 R20, c[0x0][0x620] ;  /* 0x00018800ff147b82 */ /* 0x000ea20000000a00 */
[----:B0-----:R-:W-:-:S04]  /*06a0*/  ISETP.NE.U32.AND P0, PT, R14, RZ, PT ;  /* 0x000000ff0e00720c */ /* 0x001fc80003f05070 */
[----:B------:R-:W-:-:S13]  /*06b0*/  ISETP.NE.AND.EX P0, PT, R15, RZ, PT, P0 ;  /* 0x000000ff0f00720c */ /* 0x000fda0003f05300 */
[----:B-12---:R-:W-:Y:S05]  /*06c0*/  @!P0 BRA `(.L_x_5) ;  /* 0x0000000000288947 */ /* 0x006fea0003800000 */
[----:B------:R-:W0:Y:S02]  /*06d0*/  LDC R11, c[0x0][0x634] ;  /* 0x00018d00ff0b7b82 */ /* 0x000e240000000800 */
[----:B0-----:R-:W-:-:S05]  /*06e0*/  IADD3 R11, P0, R16, R11, RZ ;  /* 0x0000000b100b7210 */ /* 0x001fca0007f1e0ff */
[----:B------:R-:W-:-:S04]  /*06f0*/  IMAD.X R13, RZ, RZ, R17, P0 ;  /* 0x000000ffff0d7224 */ /* 0x000fc800000e0611 */
[----:B------:R-:W-:-:S04]  /*0700*/  IMAD.WIDE.U32 R6, R13, R14, RZ ;  /* 0x0000000e0d067225 */ /* 0x000fc800078e00ff */
[----:B------:R-:W-:-:S04]  /*0710*/  IMAD.WIDE.U32 R8, P0, R11, R15, R6 ;  /* 0x0000000f0b087225 */ /* 0x000fc80007800006 */
[----:B------:R-:W-:-:S04]  /*0720*/  IMAD.WIDE.U32 R6, R11, R14, RZ ;  /* 0x0000000e0b067225 */ /* 0x000fc800078e00ff */
[----:B------:R-:W-:Y:S01]  /*0730*/  IMAD.X R11, RZ, RZ, RZ, P0 ;  /* 0x000000ffff0b7224 */ /* 0x000fe200000e06ff */
[----:B------:R-:W-:Y:S01]  /*0740*/  IADD3 RZ, P0, R7, R8, RZ ;  /* 0x0000000807ff7210 */ /* 0x000fe20007f1e0ff */
[----:B------:R-:W-:-:S04]  /*0750*/  IMAD.MOV.U32 R10, RZ, RZ, R9 ;  /* 0x000000ffff0a7224 */ /* 0x000fc800078e0009 */
[----:B------:R-:W-:-:S08]  /*0760*/  IMAD.WIDE.U32.X R6, R13, R15, R10, P0 ;  /* 0x0000000f0d067225 */ /* 0x000fd000000e040a */
.L_x_5:
[-CC-:B------:R-:W-:Y:S01]  /*0770*/  SHF.R.U64 R23, R6, R0.reuse, R7.reuse ;  /* 0x0000000006177219 */ /* 0x180fe20000001207 */
[----:B------:R-:W0:Y:S01]  /*0780*/  LDC R10, c[0x0][0x618] ;  /* 0x00018600ff0a7b82 */ /* 0x000e220000000800 */
[----:B------:R-:W-:Y:S01]  /*0790*/  SHF.R.U32.HI R5, RZ, R0, R7 ;  /* 0x00000000ff057219 */ /* 0x000fe20000011607 */
[----:B------:R-:W-:Y:S01]  /*07a0*/  ULDC UR4, c[0x0][0x150] ;  /* 0x0000540000047ab9 */ /* 0x000fe20000000800 */
[----:B------:R-:W-:Y:S02]  /*07b0*/  IADD3 R9, P0, RZ, -R23, RZ ;  /* 0x80000017ff097210 */ /* 0x000fe40007f1e0ff */
[----:B------:R-:W-:-:S03]  /*07c0*/  I2FP.F32.U32 R0, R4 ;  /* 0x0000000400007245 */ /* 0x000fc60000201000 */
[----:B------:R-:W1:Y:S01]  /*07d0*/  LDC.64 R28, c[0x0][0x640] ;  /* 0x00019000ff1c7b82 */ /* 0x000e620000000a00 */
[----:B------:R-:W-:Y:S02]  /*07e0*/  IMAD.X R11, RZ, RZ, ~R5, P0 ;  /* 0x000000ffff0b7224 */ /* 0x000fe400000e0e05 */
[----:B------:R-:W-:Y:S01]  /*07f0*/  FMUL R0, R0, UR4 ;  /* 0x0000000400007c20 */ /* 0x000fe20008400000 */
[----:B------:R-:W-:Y:S01]  /*0800*/  IMAD.WIDE.U32 R6, R9, R20, R16 ;  /* 0x0000001409067225 */ /* 0x000fe200078e0010 */
[----:B------:R-:W-:-:S03]  /*0810*/  ULDC UR4, c[0x0][0x154] ;  /* 0x0000550000047ab9 */ /* 0x000fc60000000800 */
[----:B------:R-:W-:Y:S01]  /*0820*/  IMAD R8, R11, R20, RZ ;  /* 0x000000140b087224 */ /* 0x000fe200078e02ff */
[----:B------:R-:W2:Y:S01]  /*0830*/  LDC R5, c[0x0][0x144] ;  /* 0x00005100ff057b82 */ /* 0x000ea20000000800 */
[----:B------:R-:W3:Y:S02]  /*0840*/  F2I.U32.TRUNC.NTZ R0, R0 ;  /* 0x0000000000007305 */ /* 0x000ee4000020f000 */
[----:B------:R-:W-:-:S04]  /*0850*/  IMAD R9, R9, R21, R8 ;  /* 0x0000001509097224 */ /* 0x000fc800078e0208 */
[----:B------:R-:W-:Y:S01]  /*0860*/  IMAD.IADD R7, R7, 0x1, R9 ;  /* 0x0000000107077824 */ /* 0x000fe200078e0209 */
[----:B------:R-:W4:Y:S01]  /*0870*/  LDC R12, c[0x0][0x608] ;  /* 0x00018200ff0c7b82 */ /* 0x000f220000000800 */
[----:B------:R-:W-:-:S03]  /*0880*/  IMAD.MOV.U32 R9, RZ, RZ, -0x1 ;  /* 0xffffffffff097424 */ /* 0x000fc600078e00ff */
[-CC-:B0-----:R-:W-:Y:S02]  /*0890*/  SHF.R.U64 R20, R6, R10.reuse, R7.reuse ;  /* 0x0000000a06147219 */ /* 0x181fe40000001207 */
[----:B------:R-:W-:Y:S02]  /*08a0*/  I2FP.F32.U32 R6, R3 ;  /* 0x0000000300067245 */ /* 0x000fe40000201000 */
[----:B------:R-:W0:Y:S01]  /*08b0*/  LDC R26, c[0x0][0x658] ;  /* 0x00019600ff1a7b82 */ /* 0x000e220000000800 */
[----:B-1----:R-:W-:Y:S01]  /*08c0*/  ISETP.NE.U32.AND P0, PT, R28, RZ, PT ;  /* 0x000000ff1c00720c */ /* 0x002fe20003f05070 */
[----:B---3--:R-:W-:Y:S01]  /*08d0*/  IMAD.MOV R8, RZ, RZ, -R0 ;  /* 0x000000ffff087224 */ /* 0x008fe200078e0a00 */
[----:B------:R-:W-:Y:S01]  /*08e0*/  SHF.R.U32.HI R7, RZ, R10, R7 ;  /* 0x0000000aff077219 */ /* 0x000fe20000011607 */
[----:B------:R-:W-:Y:S01]  /*08f0*/  FMUL R6, R6, UR4 ;  /* 0x0000000406067c20 */ /* 0x000fe20008400000 */
[----:B------:R-:W-:-:S03]  /*0900*/  ISETP.NE.AND.EX P0, PT, R29, RZ, PT, P0 ;  /* 0x000000ff1d00720c */ /* 0x000fc60003f05300 */
[----:B------:R-:W1:Y:S01]  /*0910*/  LDC R14, c[0x0][0x148] ;  /* 0x00005200ff0e7b82 */ /* 0x000e620000000800 */
[----:B--2---:R-:W-:-:S07]  /*0920*/  IMAD R0, R5, R8, R4 ;  /* 0x0000000805007224 */ /* 0x004fce00078e0204 */
[----:B------:R-:W2:Y:S01]  /*0930*/  LDC R24, c[0x0][0x600] ;  /* 0x00018000ff187b82 */ /* 0x000ea20000000800 */
[-CC-:B----4-:R-:W-:Y:S02]  /*0940*/  SHF.R.U64 R30, R20, R12.reuse, R7.reuse ;  /* 0x0000000c141e7219 */ /* 0x190fe40000001207 */
[----:B------:R-:W-:Y:S01]  /*0950*/  SHF.R.U32.HI R5, RZ, R12, R7 ;  /* 0x0000000cff057219 */ /* 0x000fe20000011607 */
[----:B------:R-:W-:Y:S01]  /*0960*/  IMAD.MOV.U32 R7, RZ, RZ, 0x1 ;  /* 0x00000001ff077424 */ /* 0x000fe200078e00ff */
[----:B------:R3:W4:Y:S03]  /*0970*/  F2I.U32.TRUNC.NTZ R12, R6 ;  /* 0x00000006000c7305 */ /* 0x000726000020f000 */
[----:B------:R-:W1:Y:S01]  /*0980*/  LDC R15, c[0x0][0x648] ;  /* 0x00019200ff0f7b82 */ /* 0x000e620000000800 */
[-C--:B0-----:R-:W-:Y:S02]  /*0990*/  SHF.L.U32 R4, R9, R26.reuse, RZ ;  /* 0x0000001a09047219 */ /* 0x081fe400000006ff */
[----:B------:R-:W-:-:S02]  /*09a0*/  SHF.R.U64 R32, R30, R26, R5 ;  /* 0x0000001a1e207219 */ /* 0x000fc40000001205 */
[----:B------:R-:W-:Y:S02]  /*09b0*/  LOP3.LUT R11, RZ, R4, RZ, 0x33, !PT ;  /* 0x00000004ff0b7212 */ /* 0x000fe400078e33ff */
[-C--:B------:R-:W-:Y:S01]  /*09c0*/  SHF.R.U32.HI R5, RZ, R26.reuse, R5 ;  /* 0x0000001aff057219 */ /* 0x080fe20000011605 */
[----:B------:R-:W0:Y:S01]  /*09d0*/  LDC R21, c[0x0][0x638] ;  /* 0x00018e00ff157b82 */ /* 0x000e220000000800 */
[----:B------:R-:W-:Y:S01]  /*09e0*/  SHF.L.U32 R10, R7, R26, RZ ;  /* 0x0000001a070a7219 */ /* 0x000fe200000006ff */
[----:B------:R-:W-:-:S06]  /*09f0*/  IMAD.MOV.U32 R4, RZ, RZ, R32 ;  /* 0x000000ffff047224 */ /* 0x000fcc00078e0020 */
[----:B------:R-:W0:Y:S01]  /*0a00*/  LDC R153, c[0x0][0x610] ;  /* 0x00018400ff997b82 */ /* 0x000e220000000800 */
[----:B---34-:R-:W-:Y:S05]  /*0a10*/  @!P0 BRA `(.L_x_6) ;  /* 0x0000000000288947 */ /* 0x018fea0003800000 */
[----:B------:R-:W3:Y:S02]  /*0a20*/  LDC R9, c[0x0][0x64c] ;  /* 0x00019300ff097b82 */ /* 0x000ee40000000800 */
[----:B---3--:R-:W-:-:S05]  /*0a30*/  IADD3 R9, P0, R32, R9, RZ ;  /* 0x0000000920097210 */ /* 0x008fca0007f1e0ff */
        /* <DEDUP_REMOVED lines=8> */
.L_x_6:
[----:B-1----:R-:W-:Y:S01]  /*0ac0*/  SHF.R.U64 R4, R4, R15, R5 ;  /* 0x0000000f04047219 */ /* 0x002fe20000001205 */
[----:B--2---:R-:W-:Y:S01]  /*0ad0*/  VIADD R5, R24, 0xffffffff ;  /* 0xffffffff18057836 */ /* 0x004fe20000000000 */
[----:B------:R-:W-:Y:S01]  /*0ae0*/  LOP3.LUT R11, R30, R11, RZ, 0xc0, !PT ;  /* 0x0000000b1e0b7212 */ /* 0x000fe200078ec0ff */
[----:B------:R-:W-:Y:S02]  /*0af0*/  IMAD.MOV R12, RZ, RZ, -R12 ;  /* 0x000000ffff0c7224 */ /* 0x000fe400078e0a0c */
[----:B------:R-:W-:Y:S02]  /*0b00*/  IMAD.MOV R6, RZ, RZ, -R4 ;  /* 0x000000ffff067224 */ /* 0x000fe400078e0a04 */
[----:B------:R-:W-:Y:S01]  /*0b10*/  IMAD R11, R10, R4, R11 ;  /* 0x000000040a0b7224 */ /* 0x000fe200078e020b */
[----:B------:R-:W-:Y:S01]  /*0b20*/  LOP3.LUT R4, R20, R5, RZ, 0xc0, !PT ;  /* 0x0000000514047212 */ /* 0x000fe200078ec0ff */
[----:B------:R-:W-:Y:S02]  /*0b30*/  @P3 IMAD R0, R14, R12, R3 ;  /* 0x0000000c0e003224 */ /* 0x000fe400078e0203 */
[----:B0-----:R-:W-:-:S02]  /*0b40*/  IMAD R3, R6, R21, R32 ;  /* 0x0000001506037224 */ /* 0x001fc400078e0220 */
[----:B------:R-:W-:Y:S02]  /*0b50*/  IMAD R153, R11, R153, R0 ;  /* 0x000000990b997224 */ /* 0x000fe400078e0200 */
[----:B------:R-:W-:Y:S02]  /*0b60*/  IMAD R4, R3, R24, R4 ;  /* 0x0000001803047224 */ /* 0x000fe400078e0204 */
[----:B------:R-:W-:-:S03]  /*0b70*/  IMAD.MOV.U32 R0, RZ, RZ, 0x1 ;  /* 0x00000001ff007424 */ /* 0x000fc600078e00ff */
[----:B------:R-:W-:Y:S02]  /*0b80*/  SEL R152, R4, R153, !P3 ;  /* 0x0000009904987207 */ /* 0x000fe40005800000 */
[----:B------:R-:W-:-:S07]  /*0b90*/  SEL R153, R153, R4, !P3 ;  /* 0x0000000499997207 */ /* 0x000fce0005800000 */
.L_x_4:
[----:B------:R-:W-:-:S08]  /*0ba0*/  NOP ;  /* 0x0000000000007918 */ /* 0x000fd00000000000 */
[----:B------:R-:W0:Y:S02]  /*0bb0*/  USETMAXREG.TRY_ALLOC.CTAPOOL UP0, 0xe8 ;  /* 0x000000e8000079c8 */ /* 0x000e240008000600 */
[----:B0-----:R-:W-:-:S13]  /*0bc0*/  PLOP3.LUT P0, PT, PT, PT, UP0, 0x80, 0x0 ;  /* 0x000000000000781c */ /* 0x001fda0003f0f008 */
[----:B------:R-:W-:Y:S05]  /*0bd0*/  @!P0 BRA `(.L_x_4) ;  /* 0xfffffffc00f08947 */ /* 0x000fea000383ffff */
[----:B------:R-:W-:Y:S01]  /*0be0*/  ULDC.64 UR4, c[0x0][0x598] ;  /* 0x0001660000047ab9 */ /* 0x000fe20000000a00 */
[----:B------:R-:W-:Y:S01]  /*0bf0*/  ULDC.64 UR36, c[0x0][0x208] ;  /* 0x0000820000247ab9 */ /* 0x000fe20000000a00 */
[----:B------:R-:W-:-:S04]  /*0c00*/  ISETP.NE.U32.AND P0, PT, RZ, UR4, PT ;  /* 0x00000004ff007c0c */ /* 0x000fc8000bf05070 */
[----:B------:R-:W-:-:S13]  /*0c10*/  ISETP.NE.AND.EX P0, PT, RZ, UR5, PT, P0 ;  /* 0x00000005ff007c0c */ /* 0x000fda000bf05300 */
[----:B------:R-:W-:Y:S05]  /*0c20*/  @!P0 BRA `(.L_x_7) ;  /* 0x00000000001c8947 */ /* 0x000fea0003800000 */
[----:B------:R-:W0:Y:S02]  /*0c30*/  LDC.64 R4, c[0x0][0x598] ;  /* 0x00016600ff047b82 */ /* 0x000e240000000a00 */
[----:B0-----:R-:W2:Y:S02]  /*0c40*/  LDG.E.64 R4, desc[UR36][R4.64] ;  /* 0x0000002404047981 */ /* 0x001ea4000c1e1b00 */
[----:B--2---:R-:W-:-:S04]  /*0c50*/  ISETP.NE.U32.AND P0, PT, R4, RZ, PT ;  /* 0x000000ff0400720c */ /* 0x004fc80003f05070 */
[----:B------:R-:W-:-:S13]  /*0c60*/  ISETP.NE.AND.EX P0, PT, R5, RZ, PT, P0 ;  /* 0x000000ff0500720c */ /* 0x000fda0003f05300 */
[----:B------:R-:W-:Y:S05]  /*0c70*/  @!P0 BRA `(.L_x_7) ;  /* 0x0000000000088947 */ /* 0x000fea0003800000 */
[----:B------:R0:W5:Y:S01]  /*0c80*/  LD.E R154, desc[UR36][R4.64] ;  /* 0x00000024049a7980 */ /* 0x000162000c101900 */
[----:B------:R-:W-:Y:S05]  /*0c90*/  BRA `(.L_x_8) ;  /* 0x0000000000247947 */ /* 0x000fea0003800000 */
.L_x_7:
[----:B------:R-:W-:Y:S02]  /*0ca0*/  ULDC.64 UR4, c[0x0][0x588] ;  /* 0x0001620000047ab9 */ /* 0x000fe40000000a00 */
[----:B------:R-:W-:-:S04]  /*0cb0*/  ISETP.NE.U32.AND P0, PT, RZ, UR4, PT ;  /* 0x00000004ff007c0c */ /* 0x000fc8000bf05070 */
[----:B------:R-:W-:-:S13]  /*0cc0*/  ISETP.NE.AND.EX P0, PT, RZ, UR5, PT, P0 ;  /* 0x00000005ff007c0c */ /* 0x000fda000bf05300 */
[----:B------:R-:W-:Y:S05]  /*0cd0*/  @!P0 BRA `(.L_x_9) ;  /* 0x00000000000c8947 */ /* 0x000fea0003800000 */
[----:B------:R-:W0:Y:S02]  /*0ce0*/  LDC.64 R154, c[0x0][0x588] ;  /* 0x00016200ff9a7b82 */ /* 0x000e240000000a00 */
[----:B0-----:R1:W5:Y:S01]  /*0cf0*/  LDG.E R154, desc[UR36][R154.64] ;  /* 0x000000249a9a7981 */ /* 0x001362000c1e1900 */
[----:B------:R-:W-:Y:S05]  /*0d00*/  BRA `(.L_x_8) ;  /* 0x0000000000087947 */ /* 0x000fea0003800000 */
.L_x_9:
[----:B------:R-:W-:Y:S02]  /*0d10*/  ULDC UR4, c[0x0][0x580] ;  /* 0x0001600000047ab9 */ /* 0x000fe40000000800 */
[----:B------:R-:W-:-:S07]  /*0d20*/  IMAD.U32 R154, RZ, RZ, UR4 ;  /* 0x00000004ff9a7e24 */ /* 0x000fce000f8e00ff */
.L_x_8:
[----:B------:R-:W-:Y:S02]  /*0d30*/  ULDC.64 UR4, c[0x0][0x5a0] ;  /* 0x0001680000047ab9 */ /* 0x000fe40000000a00 */
[----:B------:R-:W-:-:S04]  /*0d40*/  ISETP.NE.U32.AND P0, PT, RZ, UR4, PT ;  /* 0x00000004ff007c0c */ /* 0x000fc8000bf05070 */
[----:B------:R-:W-:-:S13]  /*0d50*/  ISETP.NE.AND.EX P0, PT, RZ, UR5, PT, P0 ;  /* 0x00000005ff007c0c */ /* 0x000fda000bf05300 */
[----:B------:R-:W-:Y:S05]  /*0d60*/  @!P0 BRA `(.L_x_10) ;  /* 0x00000000001c8947 */ /* 0x000fea0003800000 */
[----:B0-----:R-:W0:Y:S02]  /*0d70*/  LDC.64 R4, c[0x0][0x5a0] ;  /* 0x00016800ff047b82 */ /* 0x001e240000000a00 */
[----:B0-----:R-:W2:Y:S02]  /*0d80*/  LDG.E.64 R4, desc[UR36][R4.64] ;  /* 0x0000002404047981 */ /* 0x001ea4000c1e1b00 */
[----:B--2---:R-:W-:-:S04]  /*0d90*/  ISETP.NE.U32.AND P0, PT, R4, RZ, PT ;  /* 0x000000ff0400720c */ /* 0x004fc80003f05070 */
[----:B------:R-:W-:-:S13]  /*0da0*/  ISETP.NE.AND.EX P0, PT, R5, RZ, PT, P0 ;  /* 0x000000ff0500720c */ /* 0x000fda0003f05300 */
[----:B------:R-:W-:Y:S05]  /*0db0*/  @!P0 BRA `(.L_x_10) ;  /* 0x0000000000088947 */ /* 0x000fea0003800000 */
[----:B-1----:R0:W5:Y:S01]  /*0dc0*/  LD.E R155, desc[UR36][R4.64] ;  /* 0x00000024049b7980 */ /* 0x002162000c101900 */
[----:B------:R-:W-:Y:S05]  /*0dd0*/  BRA `(.L_x_11) ;  /* 0x0000000000247947 */ /* 0x000fea0003800000 */
.L_x_10:
[----:B------:R-:W-:Y:S02]  /*0de0*/  ULDC.64 UR4, c[0x0][0x590] ;  /* 0x0001640000047ab9 */ /* 0x000fe40000000a00 */
[----:B------:R-:W-:-:S04]  /*0df0*/  ISETP.NE.U32.AND P0, PT, RZ, UR4, PT ;  /* 0x00000004ff007c0c */ /* 0x000fc8000bf05070 */
[----:B------:R-:W-:-:S13]  /*0e00*/  ISETP.NE.AND.EX P0, PT, RZ, UR5, PT, P0 ;  /* 0x00000005ff007c0c */ /* 0x000fda000bf05300 */
[----:B------:R-:W-:Y:S05]  /*0e10*/  @!P0 BRA `(.L_x_12) ;  /* 0x00000000000c8947 */ /* 0x000fea0003800000 */
[----:B0-----:R-:W1:Y:S02]  /*0e20*/  LDC.64 R4, c[0x0][0x590] ;  /* 0x00016400ff047b82 */ /* 0x001e640000000a00 */
[----:B-1----:R1:W5:Y:S01]  /*0e30*/  LDG.E R155, desc[UR36][R4.64] ;  /* 0x00000024049b7981 */ /* 0x002362000c1e1900 */
[----:B------:R-:W-:Y:S05]  /*0e40*/  BRA `(.L_x_11) ;  /* 0x0000000000087947 */ /* 0x000fea0003800000 */
.L_x_12:
[----:B------:R-:W-:Y:S02]  /*0e50*/  ULDC UR4, c[0x0][0x584] ;  /* 0x0001610000047ab9 */ /* 0x000fe40000000800 */
[----:B-1----:R-:W-:-:S07]  /*0e60*/  IMAD.U32 R155, RZ, RZ, UR4 ;  /* 0x00000004ff9b7e24 */ /* 0x002fce000f8e00ff */
.L_x_11:
[----:B------:R-:W-:-:S13]  /*0e70*/  LOP3.LUT P0, RZ, R0, 0xff, RZ, 0xc0, !PT ;  /* 0x000000ff00ff7812 */ /* 0x000fda000780c0ff */
[----:B------:R-:W-:Y:S05]  /*0e80*/  @!P0 EXIT ;  /* 0x000000000000894d */ /* 0x000fea0003800000 */
[----:B------:R-:W-:Y:S01]  /*0e90*/  ULDC UR4, c[0x0][0x28c] ;  /* 0x0000a30000047ab9 */ /* 0x000fe20000000800 */
[----:B------:R-:W-:Y:S01]  /*0ea0*/  LOP3.LUT R158, R19, 0x1, RZ, 0xfc, !PT ;  /* 0x00000001139e7812 */ /* 0x000fe200078efcff */
[----:B------:R-:W-:Y:S01]  /*0eb0*/  UIADD3 UR4, UR4, 0x7f, URZ ;  /* 0x0000007f04047890 */ /* 0x000fe2000fffe03f */
[----:B------:R-:W-:Y:S01]  /*0ec0*/  UMOV UR38, URZ ;  /* 0x0000003f00267c82 */ /* 0x000fe20008000000 */
[----:B------:R-:W-:Y:S02]  /*0ed0*/  UMOV UR39, URZ ;  /* 0x0000003f00277c82 */ /* 0x000fe40008000000 */
[----:B------:R-:W-:-:S04]  /*0ee0*/  USHF.R.S32.HI UR5, URZ, 0x1f, UR4 ;  /* 0x0000001f3f057899 */ /* 0x000fc80008011404 */
[----:B------:R-:W-:-:S04]  /*0ef0*/  ULEA.HI UR5, UR5, UR4, URZ, 0x7 ;  /* 0x0000000405057291 */ /* 0x000fc8000f8f383f */
[----:B------:R-:W-:-:S12]  /*0f00*/  USHF.R.S32.HI UR40, URZ, 0x7, UR5 ;  /* 0x000000073f287899 */ /* 0x000fd80008011405 */
.L_x_286:
[----:B------:R-:W-:Y:S01]  /*0f10*/  LOP3.LUT R0, R18, 0x80, RZ, 0xc0, !PT ;  /* 0x0000008012007812 */ /* 0x000fe200078ec0ff */
[----:B--2---:R-:W2:Y:S01]  /*0f20*/  S2UR UR7, SR_CgaCtaId ;  /* 0x00000000000779c3 */ /* 0x004ea20000008800 */
[----:B------:R-:W-:Y:S02]  /*0f30*/  UMOV UR6, 0x400 ;  /* 0x0000040000067882 */ /* 0x000fe40000000000 */
[----:B------:R-:W-:-:S06]  /*0f40*/  SHF.R.U32.HI R0, RZ, 0x7, R0 ;  /* 0x00000007ff007819 */ /* 0x000fcc0000011600 */
[----:B---3--:R-:W3:Y:S01]  /*0f50*/  SHFL.IDX PT, R0, R0, RZ, 0x1f ;  /* 0x00001fff00007589 */ /* 0x008ee200000e0000 */
[----:B--2---:R-:W-:Y:S01]  /*0f60*/  ULEA UR42, UR7, UR6, 0x18 ;  /* 0x00000006072a7291 */ /* 0x004fe2000f8ec03f */
[----:B---3--:R-:W-:-:S13]  /*0f70*/  R2UR UR4, R0 ;  /* 0x00000000000472ca */ /* 0x008fda00000e0000 */
[----:B------:R-:W-:-:S04]  /*0f80*/  ULEA.HI UR5, UR4, UR4, URZ, 0x1 ;  /* 0x0000000404057291 */ /* 0x000fc8000f8f083f */
[----:B------:R-:W-:-:S04]  /*0f90*/  ULOP3.LUT UR5, UR5, 0x7fffe, URZ, 0xc0, !UPT ;  /* 0x0007fffe05057892 */ /* 0x000fc8000f8ec03f */
[----:B------:R-:W-:-:S03]  /*0fa0*/  UIADD3 UR5, UR4, -UR5, URZ ;  /* 0x8000000504057290 */ /* 0x000fc6000fffe03f */
[----:B------:R-:W-:Y:S01]  /*0fb0*/  ULDC UR4, c[0x0][0x28c] ;  /* 0x0000a30000047ab9 */ /* 0x000fe20000000800 */
[----:B------:R-:W-:Y:S01]  /*0fc0*/  ULEA UR5, UR5, UR42, 0xd ;  /* 0x0000002a05057291 */ /* 0x000fe2000f8e683f */
[----:B------:R-:W-:-:S03]  /*0fd0*/  ISETP.LT.AND P0, PT, RZ, UR4, PT ;  /* 0x00000004ff007c0c */ /* 0x000fc6000bf01270 */
[----:B------:R-:W-:-:S04]  /*0fe0*/  UIADD3 UR5, UR5, 0x100, URZ ;  /* 0x0000010005057890 */ /* 0x000fc8000fffe03f */
[----:B------:R-:W-:-:S04]  /*0ff0*/  USHF.R.U32.HI UR5, URZ, 0x4, UR5 ;  /* 0x000000043f057899 */ /* 0x000fc80008011605 */
[----:B------:R-:W-:Y:S02]  /*1000*/  ULOP3.LUT UR41, UR5, 0x3fff, URZ, 0xc0, !UPT ;  /* 0x00003fff05297892 */ /* 0x000fe4000f8ec03f */
[----:B-1----:R-:W-:Y:S10]  /*1010*/  @P0 BRA `(.L_x_13) ;  /* 0x0000000000400947 */ /* 0x002ff40003800000 */
[----:B------:R-:W-:Y:S01]  /*1020*/  MOV R0, 0x0 ;  /* 0x0000000000007802 */ /* 0x000fe20000000f00 */
[----:B------:R-:W-:Y:S01]  /*1030*/  ULDC.64 UR4, c[0x4][0x68] ;  /* 0x01001a0000047ab9 */ /* 0x000fe20000000a00 */
[----:B------:R-:W-:Y:S01]  /*1040*/  ULDC.64 UR6, c[0x4][0x8] ;  /* 0x0100020000067ab9 */ /* 0x000fe20000000a00 */
[----:B01----:R-:W-:Y:S01]  /*1050*/  IMAD.U32 R4, RZ, RZ, UR4 ;  /* 0x00000004ff047e24 */ /* 0x003fe2000f8e00ff */
[----:B------:R0:W1:Y:S01]  /*1060*/  LDC.64 R14, c[0x4][R0] ;  /* 0x01000000000e7b82 */ /* 0x0000620000000a00 */
[----:B------:R-:W-:Y:S01]  /*1070*/  IMAD.U32 R5, RZ, RZ, UR5 ;  /* 0x00000005ff057e24 */ /* 0x000fe2000f8e00ff */
[----:B------:R-:W-:Y:S01]  /*1080*/  ULDC.64 UR4, c[0x4][0x70] ;  /* 0x01001c0000047ab9 */ /* 0x000fe20000000a00 */
[----:B------:R-:W-:Y:S02]  /*1090*/  IMAD.U32 R10, RZ, RZ, UR6 ;  /* 0x00000006ff0a7e24 */ /* 0x000fe4000f8e00ff */
[----:B------:R-:W-:Y:S02]  /*10a0*/  IMAD.U32 R6, RZ, RZ, UR4 ;  /* 0x00000004ff067e24 */ /* 0x000fe4000f8e00ff */
[----:B------:R-:W-:-:S02]  /*10b0*/  IMAD.U32 R7, RZ, RZ, UR5 ;  /* 0x00000005ff077e24 */ /* 0x000fc4000f8e00ff */
[----:B------:R-:W-:Y:S02]  /*10c0*/  IMAD.U32 R11, RZ, RZ, UR7 ;  /* 0x00000007ff0b7e24 */ /* 0x000fe4000f8e00ff */
[----:B------:R-:W-:Y:S02]  /*10d0*/  IMAD.MOV.U32 R8, RZ, RZ, 0x1e1 ;  /* 0x000001e1ff087424 */ /* 0x000fe400078e00ff */
[----:B------:R-:W-:Y:S02]  /*10e0*/  IMAD.MOV.U32 R12, RZ, RZ, 0x1 ;  /* 0x00000001ff0c7424 */ /* 0x000fe400078e00ff */
[----:B0-----:R-:W-:-:S07]  /*10f0*/  IMAD.MOV.U32 R13, RZ, RZ, RZ ;  /* 0x000000ffff0d7224 */ /* 0x001fce00078e00ff */
[----:B------:R-:W-:-:S07]  /*1100*/  LEPC R20, `(.L_x_13) ;  /* 0x000000001014794e */ /* 0x000fce0000000000 */
[----:B-1---5:R-:W-:Y:S05]  /*1110*/  CALL.ABS.NOINC R14 ;  /* 0x000000000e007343 */ /* 0x022fea0003c00000 */
.L_x_13:
[----:B------:R-:W-:-:S13]  /*1120*/  ISETP.NE.AND P0, PT, R158, 0x3, PT ;  /* 0x000000039e00780c */ /* 0x000fda0003f05270 */
[----:B------:R-:W-:Y:S05]  /*1130*/  @!P0 BRA `(.L_x_14) ;  /* 0x0000000000048947 */ /* 0x000fea0003800000 */
[----:B------:R-:W-:Y:S01]  /*1140*/  BPT.TRAP 0x1 ;  /* 0x000000040000795c */ /* 0x000fe20000300000 */
.L_x_14:
[----:B------:R-:W-:Y:S02]  /*1150*/  IMAD.U32 R3, RZ, RZ, UR39 ;  /* 0x00000027ff037e24 */ /* 0x000fe4000f8e00ff */
[----:B------:R-:W-:-:S03]  /*1160*/  IMAD.U32 R0, RZ, RZ, UR38 ;  /* 0x00000026ff007e24 */ /* 0x000fc6000f8e00ff */
[----:B------:R-:W-:Y:S02]  /*1170*/  LEA R3, R3, UR42, 0x3 ;  /* 0x0000002a03037c11 */ /* 0x000fe4000f8e18ff */
[----:B------:R-:W-:-:S04]  /*1180*/  SHF.L.U32 R0, R0, 0x1f, RZ ;  /* 0x0000001f00007819 */ /* 0x000fc800000006ff */
[----:B------:R2:W3:Y:S01]  /*1190*/  SYNCS.PHASECHK.TRANS64.TRYWAIT P1, [R3+URZ], R0 ;  /* 0x00000000030075a7 */ /* 0x0004e2000802017f */
[----:B------:R-:W-:Y:S05]  /*11a0*/  @!P0 BRA `(.L_x_15) ;  /* 0x0000000000048947 */ /* 0x000fea0003800000 */
[----:B------:R-:W-:Y:S01]  /*11b0*/  BPT.TRAP 0x1 ;  /* 0x000000040000795c */ /* 0x000fe20000300000 */
.L_x_15:
[----:B---3--:R-:W-:Y:S05]  /*11c0*/  @P1 BRA `(.L_x_16) ;  /* 0x0000000000081947 */ /* 0x008fea0003800000 */
[----:B------:R-:W3:Y:S02]  /*11d0*/  SYNCS.PHASECHK.TRANS64.TRYWAIT P1, [R3+URZ], R0 ;  /* 0x00000000030075a7 */ /* 0x000ee4000802017f */
[----:B---3--:R-:W-:Y:S05]  /*11e0*/  @!P1 BRA `(.L_x_17) ;  /* 0x000000a400f49947 */ /* 0x008fea0003800000 */
.L_x_16:
[----:B------:R-:W-:-:S04]  /*11f0*/  UISETP.LT.AND UP0, UPT, UR40, 0x1, UPT ;  /* 0x000000012800788c */ /* 0x000fc8000bf01270 */
[----:B------:R-:W-:-:S04]  /*1200*/  USEL UR4, UR40, 0x1, UP0 ;  /* 0x0000000128047887 */ /* 0x000fc80008000000 */
[----:B------:R-:W-:-:S06]  /*1210*/  UIADD3 UR4, UR40, -UR4, URZ ;  /* 0x8000000428047290 */ /* 0x000fcc000fffe03f */
[----:B--23--:R-:W-:Y:S01]  /*1220*/  IMAD.U32 R0, RZ, RZ, UR4 ;  /* 0x00000004ff007e24 */ /* 0x00cfe2000f8e00ff */
[----:B------:R-:W-:Y:S05]  /*1230*/  WARPSYNC.ALL ;  /* 0x0000000000007948 */ /* 0x000fea0003800000 */
[----:B------:R-:W-:Y:S01]  /*1240*/  ISETP.GE.AND P1, PT, R0, 0x1, PT ;  /* 0x000000010000780c */ /* 0x000fe20003f26270 */
[----:B------:R-:W-:Y:S01]  /*1250*/  UIADD3 UR4, UR42, 0x18100, URZ ;  /* 0x000181002a047890 */ /* 0x000fe2000fffe03f */
[----:B------:R-:W-:Y:S01]  /*1260*/  WARPGROUP.ARRIVE ;  /* 0x00000000000079c5 */ /* 0x000fe20000000000 */
[----:B------:R-:W-:Y:S01]  /*1270*/  UMOV UR9, 0x40000040 ;  /* 0x4000004000097882 */ /* 0x000fe20000000000 */
[----:B------:R-:W-:Y:S01]  /*1280*/  UMOV UR11, 0x40000040 ;  /* 0x40000040000b7882 */ /* 0x000fe20000000000 */
[----:B------:R-:W-:-:S04]  /*1290*/  USHF.R.U32.HI UR4, URZ, 0x4, UR4 ;  /* 0x000000043f047899 */ /* 0x000fc80008011604 */
[----:B------:R-:W-:Y:S02]  /*12a0*/  ULOP3.LUT UR5, UR4, 0x3fff, URZ, 0xc0, !UPT ;  /* 0x00003fff04057892 */ /* 0x000fe4000f8ec03f */
[----:B------:R-:W-:Y:S02]  /*12b0*/  ULOP3.LUT UR4, UR41, 0x10000, URZ, 0xfc, !UPT ;  /* 0x0001000029047892 */ /* 0x000fe4000f8efc3f */
[----:B------:R-:W-:Y:S02]  /*12c0*/  ULOP3.LUT UR5, UR5, 0x10000, URZ, 0xfc, !UPT ;  /* 0x0001000005057892 */ /* 0x000fe4000f8efc3f */
[----:B------:R-:W-:Y:S02]  /*12d0*/  ULEA UR6, UR39, UR4, 0xb ;  /* 0x0000000427067291 */ /* 0x000fe4000f8e583f */
[----:B------:R-:W-:-:S05]  /*12e0*/  ULEA UR7, UR39, UR5, 0xc ;  /* 0x0000000527077291 */ /* 0x000fca000f8e603f */
[----:B------:R-:W-:Y:S02]  /*12f0*/  UMOV UR8, UR6 ;  /* 0x0000000600087c82 */ /* 0x000fe40008000000 */
[----:B------:R-:W-:Y:S02]  /*1300*/  UMOV UR10, UR7 ;  /* 0x00000007000a7c82 */ /* 0x000fe40008000000 */
[----:B------:R-:W-:Y:S01]  /*1310*/  HGMMA.64x256x16.F32 R24, gdesc[UR8], RZ, !UPT, gsb0 ;  /* 0x03e00000081879f0 */ /* 0x000fe2000c0008ff */
[----:B------:R-:W-:Y:S02]  /*1320*/  UIADD3 UR8, UR6, 0x2, URZ ;  /* 0x0000000206087890 */ /* 0x000fe4000fffe03f */
[----:B------:R-:W-:Y:S01]  /*1330*/  UIADD3 UR10, UR7, 0x2, URZ ;  /* 0x00000002070a7890 */ /* 0x000fe2000fffe03f */
[----:B------:R-:W-:Y:S01]  /*1340*/  UMOV UR9, 0x40000040 ;  /* 0x4000004000097882 */ /* 0x000fe20000000000 */
[----:B------:R-:W-:Y:S01]  /*1350*/  UMOV UR11, 0x40000040 ;  /* 0x40000040000b7882 */ /* 0x000fe20000000000 */
[----:B------:R-:W-:-:S02]  /*1360*/  WARPGROUP.DEPBAR.LE gsb0, 0x0 ;  /* 0x00008000000079c5 */ /* 0x000fc40000010000 */
[----:B------:R-:W-:-:S15]  /*1370*/  WARPGROUP.ARRIVE ;  /* 0x00000000000079c5 */ /* 0x000fde0000000000 */
[----:B------:R-:W-:-:S05]  /*1380*/  NOP ;  /* 0x0000000000007918 */ /* 0x000fca0000000000 */
[----:B------:R-:W-:Y:S01]  /*1390*/  HGMMA.64x256x16.F32 R24, gdesc[UR8], R24, gsb0 ;  /* 0x03e00000081879f0 */ /* 0x000fe20008000818 */
[----:B------:R-:W-:Y:S02]  /*13a0*/  UIADD3 UR8, UR6, 0x4, URZ ;  /* 0x0000000406087890 */ /* 0x000fe4000fffe03f */
[----:B------:R-:W-:Y:S01]  /*13b0*/  UIADD3 UR10, UR7, 0x4, URZ ;  /* 0x00000004070a7890 */ /* 0x000fe2000fffe03f */
[----:B------:R-:W-:Y:S01]  /*13c0*/  UMOV UR9, 0x40000040 ;  /* 0x4000004000097882 */ /* 0x000fe20000000000 */
[----:B------:R-:W-:Y:S01]  /*13d0*/  UMOV UR11, 0x40000040 ;  /* 0x40000040000b7882 */ /* 0x000fe20000000000 */
[----:B------:R-:W-:Y:S02]  /*13e0*/  WARPGROUP.DEPBAR.LE gsb0, 0x0 ;  /* 0x00008000000079c5 */ /* 0x000fe40000010000 */
        /* <DEDUP_REMOVED lines=42> */
[----:B------:R-:W-:Y:S03]  /*1690*/  HGMMA.64x256x16.F32 R24, gdesc[UR8], R24, gsb0 ;  /* 0x03e00000081879f0 */ /* 0x000fe60008000818 */
[----:B------:R-:W-:Y:S02]  /*16a0*/  WARPGROUP.DEPBAR.LE gsb0, 0x0 ;  /* 0x00008000000079c5 */ /* 0x000fe40000010000 */
[----:B------:R-:W-:Y:S05]  /*16b0*/  @!P1 BRA `(.L_x_18) ;  /* 0x0000000400a49947 */ /* 0x000fea0003800000 */
[----:B------:R-:W-:-:S04]  /*16c0*/  UIADD3 UR6, UR39, 0x1, URZ ;  /* 0x0000000127067890 */ /* 0x000fc8000fffe03f */
[----:B------:R-:W-:-:S04]  /*16d0*/  UISETP.NE.AND UP0, UPT, UR6, 0x3, UPT ;  /* 0x000000030600788c */ /* 0x000fc8000bf05270 */
[----:B------:R-:W-:Y:S02]  /*16e0*/  USEL UR7, URZ, 0x1, UP0 ;  /* 0x000000013f077887 */ /* 0x000fe40008000000 */
[----:B------:R-:W-:Y:S02]  /*16f0*/  USEL UR6, UR6, URZ, UP0 ;  /* 0x0000003f06067287 */ /* 0x000fe40008000000 */
[----:B------:R-:W-:-:S06]  /*1700*/  ULOP3.LUT UR7, UR38, UR7, URZ, 0x3c, !UPT ;  /* 0x0000000726077292 */ /* 0x000fcc000f8e3c3f */
[----:B01----:R-:W-:Y:S01]  /*1710*/  IMAD.U32 R5, RZ, RZ, UR7 ;  /* 0x00000007ff057e24 */ /* 0x003fe2000f8e00ff */
[----:B------:R-:W-:-:S06]  /*1720*/  UMOV UR7, UR39 ;  /* 0x0000002700077c82 */ /* 0x000fcc0008000000 */
.L_x_25:
[----:B01----:R-:W-:Y:S05]  /*1730*/  @!P0 BRA `(.L_x_19) ;  /* 0x0000000000048947 */ /* 0x003fea0003800000 */
[----:B------:R-:W-:Y:S01]  /*1740*/  BPT.TRAP 0x1 ;  /* 0x000000040000795c */ /* 0x000fe20000300000 */
.L_x_19:
[----:B------:R-:W0:Y:S01]  /*1750*/  S2UR UR9, SR_CgaCtaId ;  /* 0x00000000000979c3 */ /* 0x000e220000008800 */
[----:B------:R-:W-:Y:S01]  /*1760*/  UMOV UR8, 0x400 ;  /* 0x0000040000087882 */ /* 0x000fe20000000000 */
[----:B------:R-:W-:Y:S01]  /*1770*/  SHF.L.U32 R3, R5, 0x1f, RZ ;  /* 0x0000001f05037819 */ /* 0x000fe200000006ff */
[----:B0-----:R-:W-:-:S04]  /*1780*/  ULEA UR8, UR9, UR8, 0x18 ;  /* 0x0000000809087291 */ /* 0x001fc8000f8ec03f */
[----:B------:R-:W-:-:S09]  /*1790*/  ULEA UR9, UR6, UR8, 0x3 ;  /* 0x0000000806097291 */ /* 0x000fd2000f8e183f */
[----:B------:R0:W1:Y:S01]  /*17a0*/  SYNCS.PHASECHK.TRANS64.TRYWAIT P1, [UR9], R3 ;  /* 0x00000003ff0075a7 */ /* 0x0000620008020149 */
[----:B------:R-:W-:Y:S05]  /*17b0*/  @!P0 BRA `(.L_x_20) ;  /* 0x0000000000048947 */ /* 0x000fea0003800000 */
[----:B------:R-:W-:Y:S01]  /*17c0*/  BPT.TRAP 0x1 ;  /* 0x000000040000795c */ /* 0x000fe20000300000 */
.L_x_20:
[----:B-1----:R-:W-:Y:S05]  /*17d0*/  @P1 BRA `(.L_x_21) ;  /* 0x0000000000081947 */ /* 0x002fea0003800000 */
[----:B------:R-:W1:Y:S02]  /*17e0*/  SYNCS.PHASECHK.TRANS64.TRYWAIT P1, [UR9], R3 ;  /* 0x00000003ff0075a7 */ /* 0x000e640008020149 */
[----:B-1----:R-:W-:Y:S05]  /*17f0*/  @!P1 BRA `(.L_x_22) ;  /* 0x000000a000849947 */ /* 0x002fea0003800000 */
.L_x_21:
[----:B------:R-:W-:Y:S01]  /*1800*/  ULEA UR9, UR6, UR4, 0xb ;  /* 0x0000000406097291 */ /* 0x000fe2000f8e583f */
[----:B------:R-:W-:Y:S01]  /*1810*/  WARPGROUP.ARRIVE ;  /* 0x00000000000079c5 */ /* 0x000fe20000000000 */
[----:B------:R-:W-:Y:S01]  /*1820*/  ULEA UR10, UR6, UR5, 0xc ;  /* 0x00000005060a7291 */ /* 0x000fe2000f8e603f */
[----:B------:R-:W-:Y:S01]  /*1830*/  UMOV UR13, 0x40000040 ;  /* 0x40000040000d7882 */ /* 0x000fe20000000000 */
[----:B------:R-:W-:-:S03]  /*1840*/  UMOV UR15, 0x40000040 ;  /* 0x40000040000f7882 */ /* 0x000fc60000000000 */
[----:B------:R-:W-:Y:S02]  /*1850*/  UMOV UR12, UR9 ;  /* 0x00000009000c7c82 */ /* 0x000fe40008000000 */
[----:B------:R-:W-:Y:S02]  /*1860*/  UMOV UR14, UR10 ;  /* 0x0000000a000e7c82 */ /* 0x000fe40008000000 */
[----:B------:R-:W-:Y:S01]  /*1870*/  HGMMA.64x256x16.F32 R24, gdesc[UR12], R24, gsb0 ;  /* 0x03e000000c1879f0 */ /* 0x000fe20008000818 */
        /* <DEDUP_REMOVED lines=58> */
[----:B------:R-:W-:Y:S01]  /*1c20*/  BPT.TRAP 0x1 ;  /* 0x000000040000795c */ /* 0x000fe20000300000 */
.L_x_23:
[----:B------:R-:W-:Y:S01]  /*1c30*/  ULEA UR8, UR7, UR8, 0x3 ;  /* 0x0000000807087291 */ /* 0x000fe2000f8e183f */
[----:B------:R-:W-:-:S03]  /*1c40*/  ISETP.GT.U32.AND P1, PT, R19, 0x1, PT ;  /* 0x000000011300780c */ /* 0x000fc60003f24070 */
[----:B------:R-:W-:-:S04]  /*1c50*/  UIADD3 UR8, UR8, 0x18, URZ ;  /* 0x0000001808087890 */ /* 0x000fc8000fffe03f */
[----:B------:R-:W-:-:S09]  /*1c60*/  UPRMT UR8, URZ, 0x654, UR8 ;  /* 0x000006543f087896 */ /* 0x000fd20008000008 */
[----:B------:R-:W-:Y:S01]  /*1c70*/  SYNCS.ARRIVE.TRANS64.RED.A1T0 RZ, [UR8], RZ ;  /* 0x000000ffffff79a7 */ /* 0x000fe20008100408 */
[----:B------:R-:W-:Y:S05]  /*1c80*/  @P1 BRA `(.L_x_24) ;  /* 0x0000000000041947 */ /* 0x000fea0003800000 */
[----:B------:R-:W-:Y:S01]  /*1c90*/  BPT.TRAP 0x1 ;  /* 0x000000040000795c */ /* 0x000fe20000300000 */
.L_x_24:
[----:B------:R-:W-:Y:S01]  /*1ca0*/  UIADD3 UR6, UR6, 0x1, URZ ;  /* 0x0000000106067890 */ /* 0x000fe2000fffe03f */
[C---:B------:R-:W-:Y:S01]  /*1cb0*/  ISETP.GT.AND P1, PT, R0.reuse, 0x1, PT ;  /* 0x000000010000780c */ /* 0x040fe20003f24270 */
[----:B------:R-:W-:Y:S01]  /*1cc0*/  UIADD3 UR7, UR7, 0x1, URZ ;  /* 0x0000000107077890 */ /* 0x000fe2000fffe03f */
[----:B------:R-:W-:Y:S01]  /*1cd0*/  VIADD R0, R0, 0xffffffff ;  /* 0xffffffff00007836 */ /* 0x000fe20000000000 */
[----:B------:R-:W-:Y:S02]  /*1ce0*/  UISETP.NE.AND UP0, UPT, UR6, 0x3, UPT ;  /* 0x000000030600788c */ /* 0x000fe4000bf05270 */
[----:B------:R-:W-:Y:S02]  /*1cf0*/  UISETP.NE.AND UP1, UPT, UR7, 0x3, UPT ;  /* 0x000000030700788c */ /* 0x000fe4000bf25270 */
[----:B------:R-:W-:Y:S02]  /*1d00*/  USEL UR8, URZ, 0x1, UP0 ;  /* 0x000000013f087887 */ /* 0x000fe40008000000 */
[----:B------:R-:W-:-:S02]  /*1d10*/  USEL UR6, UR6, URZ, UP0 ;  /* 0x0000003f06067287 */ /* 0x000fc40008000000 */
[----:B------:R-:W-:Y:S02]  /*1d20*/  USEL UR7, UR7, URZ, UP1 ;  /* 0x0000003f07077287 */ /* 0x000fe40008800000 */
[----:B------:R-:W-:Y:S01]  /*1d30*/  LOP3.LUT R5, R5, UR8, RZ, 0x3c, !PT ;  /* 0x0000000805057c12 */ /* 0x000fe2000f8e3cff */
[----:B------:R-:W-:Y:S09]  /*1d40*/  @P1 BRA `(.L_x_25) ;  /* 0xfffffff800781947 */ /* 0x000ff2000383ffff */
.L_x_18:
[----:B------:R-:W2:Y:S02]  /*1d50*/  LDC R0, c[0x0][0x28c] ;  /* 0x0000a300ff007b82 */ /* 0x000ea40000000800 */
[----:B--2---:R-:W-:-:S13]  /*1d60*/  ISETP.GE.AND P1, PT, R0, 0x1, PT ;  /* 0x000000010000780c */ /* 0x004fda0003f26270 */
[----:B------:R-:W-:Y:S05]  /*1d70*/  @!P1 BRA `(.L_x_26) ;  /* 0x0000000000489947 */ /* 0x000fea0003800000 */
[----:B------:R-:W-:Y:S05]  /*1d80*/  @!P0 BRA `(.L_x_27) ;  /* 0x0000000000048947 */ /* 0x000fea0003800000 */
[----:B------:R-:W-:Y:S01]  /*1d90*/  BPT.TRAP 0x1 ;  /* 0x000000040000795c */ /* 0x000fe20000300000 */
.L_x_27:
[----:B------:R-:W2:Y:S01]  /*1da0*/  S2UR UR7, SR_CgaCtaId ;  /* 0x00000000000779c3 */ /* 0x000ea20000008800 */
[----:B------:R-:W-:Y:S01]  /*1db0*/  UISETP.LT.AND UP0, UPT, UR40, 0x1, UPT ;  /* 0x000000012800788c */ /* 0x000fe2000bf01270 */
[----:B------:R-:W-:-:S03]  /*1dc0*/  ISETP.GT.U32.AND P0, PT, R19, 0x1, PT ;  /* 0x000000011300780c */ /* 0x000fc60003f04070 */
[----:B------:R-:W-:-:S04]  /*1dd0*/  USEL UR6, UR40, 0x1, UP0 ;  /* 0x0000000128067887 */ /* 0x000fc80008000000 */
[----:B------:R-:W-:-:S04]  /*1de0*/  UIADD3 UR6, UR39, UR40, -UR6 ;  /* 0x0000002827067290 */ /* 0x000fc8000fffe806 */
[----:B------:R-:W-:-:S04]  /*1df0*/  UIMAD.WIDE.U32 UR4, UR6, -0x55555555, URZ ;  /* 0xaaaaaaab060478a5 */ /* 0x000fc8000f8e003f */
[----:B------:R-:W-:-:S03]  /*1e00*/  USHF.R.U32.HI UR4, URZ, 0x1, UR5 ;  /* 0x000000013f047899 */ /* 0x000fc60008011605 */
[----:B------:R-:W-:Y:S01]  /*1e10*/  UMOV UR5, 0x400 ;  /* 0x0000040000057882 */ /* 0x000fe20000000000 */
[----:B------:R-:W-:Y:S02]  /*1e20*/  UIMAD UR6, UR4, -0x3, UR6 ;  /* 0xfffffffd040678a4 */ /* 0x000fe4000f8e0206 */
[----:B--2---:R-:W-:-:S04]  /*1e30*/  ULEA UR5, UR7, UR5, 0x18 ;  /* 0x0000000507057291 */ /* 0x004fc8000f8ec03f */
[----:B------:R-:W-:-:S04]  /*1e40*/  ULEA UR6, UR6, UR5, 0x3 ;  /* 0x0000000506067291 */ /* 0x000fc8000f8e183f */
[----:B------:R-:W-:-:S04]  /*1e50*/  UIADD3 UR6, UR6, 0x18, URZ ;  /* 0x0000001806067890 */ /* 0x000fc8000fffe03f */
[----:B------:R-:W-:-:S09]  /*1e60*/  UPRMT UR6, URZ, 0x654, UR6 ;  /* 0x000006543f067896 */ /* 0x000fd20008000006 */
[----:B------:R-:W-:Y:S01]  /*1e70*/  SYNCS.ARRIVE.TRANS64.RED.A1T0 RZ, [UR6], RZ ;  /* 0x000000ffffff79a7 */ /* 0x000fe20008100406 */
[----:B------:R-:W-:Y:S05]  /*1e80*/  @P0 BRA `(.L_x_26) ;  /* 0x0000000000040947 */ /* 0x000fea0003800000 */
[----:B------:R-:W-:Y:S01]  /*1e90*/  BPT.TRAP 0x1 ;  /* 0x000000040000795c */ /* 0x000fe20000300000 */
.L_x_26:
[----:B------:R-:W2:Y:S01]  /*1ea0*/  LDC R7, c[0x0][0x288] ;  /* 0x0000a200ff077b82 */ /* 0x000ea20000000800 */
[----:B01----:R-:W-:Y:S01]  /*1eb0*/  SHF.R.U32.HI R3, RZ, 0x2, R18 ;  /* 0x00000002ff037819 */ /* 0x003fe20000011612 */
[----:B------:R-:W-:Y:S01]  /*1ec0*/  UIADD3 UR39, UR40, UR39, URZ ;  /* 0x0000002728277290 */ /* 0x000fe2000fffe03f */
[C---:B------:R-:W-:Y:S01]  /*1ed0*/  LOP3.LUT R4, R18.reuse, 0x60, RZ, 0xc0, !PT ;  /* 0x0000006012047812 */ /* 0x040fe200078ec0ff */
[----:B------:R-:W-:Y:S01]  /*1ee0*/  ULDC UR7, c[0x0][0x284] ;  /* 0x0000a10000077ab9 */ /* 0x000fe20000000800 */
[----:B------:R-:W-:Y:S01]  /*1ef0*/  LOP3.LUT R3, R3, 0x7, RZ, 0xc0, !PT ;  /* 0x0000000703037812 */ /* 0x000fe200078ec0ff */
[----:B------:R-:W-:Y:S01]  /*1f00*/  UISETP.GT.U32.AND UP0, UPT, UR39, 0x2, UPT ;  /* 0x000000022700788c */ /* 0x000fe2000bf04070 */
[----:B------:R-:W-:Y:S01]  /*1f10*/  SHF.R.U32.HI R10, RZ, 0x1, R4 ;  /* 0x00000001ff0a7819 */ /* 0x000fe20000011604 */
[----:B------:R-:W-:Y:S01]  /*1f20*/  IMAD.SHL.U32 R4, R18, 0x2, RZ ;  /* 0x0000000212047824 */ /* 0x000fe200078e00ff */
[----:B------:R-:W-:Y:S01]  /*1f30*/  LOP3.LUT R0, R22, 0x1, RZ, 0xc0, !PT ;  /* 0x0000000116007812 */ /* 0x000fe200078ec0ff */
[----:B------:R-:W-:Y:S01]  /*1f40*/  UISETP.LT.U32.AND UP0, UPT, UR40, 0x3, UP0 ;  /* 0x000000032800788c */ /* 0x000fe20008701070 */
[----:B------:R-:W-:Y:S01]  /*1f50*/  IADD3 R5, RZ, -R10, -R3 ;  /* 0x8000000aff057210 */ /* 0x000fe20007ffe803 */
[----:B------:R-:W-:Y:S01]  /*1f60*/  UISETP.GE.U32.AND UP1, UPT, UR40, 0x3, UPT ;  /* 0x000000032800788c */ /* 0x000fe2000bf26070 */
[----:B------:R-:W-:Y:S01]  /*1f70*/  LOP3.LUT R9, R4, 0x6, RZ, 0xc0, !PT ;  /* 0x0000000604097812 */ /* 0x000fe200078ec0ff */
[C---:B------:R-:W-:Y:S01]  /*1f80*/  IMAD.SHL.U32 R6, R0.reuse, 0x40, RZ ;  /* 0x0000004000067824 */ /* 0x040fe200078e00ff */
[----:B------:R-:W-:Y:S01]  /*1f90*/  SHF.R.S32.HI R21, RZ, 0x1f, R23 ;  /* 0x0000001fff157819 */ /* 0x000fe20000011417 */
[----:B------:R-:W-:Y:S01]  /*1fa0*/  IMAD R11, R0, -0x40, R5 ;  /* 0xffffffc0000b7824 */ /* 0x000fe200078e0205 */
[----:B------:R-:W-:Y:S01]  /*1fb0*/  LOP3.LUT R0, R18, 0x3, RZ, 0xc0, !PT ;  /* 0x0000000312007812 */ /* 0x000fe200078ec0ff */
[----:B------:R-:W-:Y:S01]  /*1fc0*/  ULDC.64 UR8, c[0x0][0x5d0] ;  /* 0x0001740000087ab9 */ /* 0x000fe20000000a00 */
[----:B------:R-:W-:Y:S01]  /*1fd0*/  PRMT R8, R9, 0x6540, R152 ;  /* 0x0000654009087816 */ /* 0x000fe20000000098 */
[----:B------:R-:W-:Y:S01]  /*1fe0*/  IMAD.SHL.U32 R152, R152, 0x100, RZ ;  /* 0x0000010098987824 */ /* 0x000fe200078e00ff */
[----:B------:R-:W-:Y:S01]  /*1ff0*/  UIMAD.WIDE.U32 UR4, UR39, -0x55555555, URZ ;  /* 0xaaaaaaab270478a5 */ /* 0x000fe2000f8e003f */
[----:B------:R-:W-:Y:S01]  /*2000*/  IMAD R4, R21, UR8, RZ ;  /* 0x0000000815047c24 */ /* 0x000fe2000f8e02ff */
[----:B------:R-:W-:Y:S01]  /*2010*/  USEL UR6, URZ, 0x1, !UP0 ;  /* 0x000000013f067887 */ /* 0x000fe2000c000000 */
[----:B--2---:R-:W-:Y:S01]  /*2020*/  IMAD R13, R0, -0x2, R7 ;  /* 0xfffffffe000d7824 */ /* 0x004fe200078e0207 */
[----:B------:R-:W-:Y:S01]  /*2030*/  ISETP.GE.AND P0, PT, R152, R7, PT ;  /* 0x000000079800720c */ /* 0x000fe20003f06270 */
[C---:B------:R-:W-:Y:S01]  /*2040*/  IMAD.SHL.U32 R0, R153.reuse, 0x80, RZ ;  /* 0x0000008099007824 */ /* 0x040fe200078e00ff */
[----:B------:R-:W-:Y:S01]  /*2050*/  SHF.R.S32.HI R9, RZ, 0x1f, R8 ;  /* 0x0000001fff097819 */ /* 0x000fe20000011408 */
[----:B------:R-:W-:Y:S01]  /*2060*/  USHF.R.U32.HI UR4, URZ, 0x1, UR5 ;  /* 0x000000013f047899 */ /* 0x000fe20008011605 */
[----:B------:R-:W-:Y:S01]  /*2070*/  LOP3.LUT R3, R6, 0x40, R3, 0xe2, !PT ;  /* 0x0000004006037812 */ /* 0x000fe200078ee203 */
[----:B------:R-:W-:Y:S01]  /*2080*/  ULOP3.LUT UR38, UR38, UR6, URZ, 0x3c, !UPT ;  /* 0x0000000626267292 */ /* 0x000fe2000f8e3c3f */
[C---:B------:R-:W-:Y:S01]  /*2090*/  ISETP.GE.OR P0, PT, R0.reuse, UR7, P0 ;  /* 0x0000000700007c0c */ /* 0x040fe20008706670 */
[----:B------:R-:W-:Y:S01]  /*20a0*/  IMAD.WIDE R6, R153, 0x80, RZ ;  /* 0x0000008099067825 */ /* 0x000fe200078e02ff */
[----:B------:R-:W-:Y:S01]  /*20b0*/  UIMAD UR39, UR4, -0x3, UR39 ;  /* 0xfffffffd042778a4 */ /* 0x000fe2000f8e0227 */
[----:B------:R-:W-:Y:S01]  /*20c0*/  IADD3 R0, -R0, UR7, R11 ;  /* 0x0000000700007c10 */ /* 0x000fe2000fffe10b */
[----:B------:R-:W-:Y:S01]  /*20d0*/  @UP1 ULOP3.LUT UR38, UR38, 0x1, UR4, 0x78, !UPT ;  /* 0x0000000126261892 */ /* 0x000fe2000f8e7804 */
[C---:B------:R-:W-:Y:S01]  /*20e0*/  IMAD R15, R23.reuse, UR9, R4 ;  /* 0x00000009170f7c24 */ /* 0x040fe2000f8e0204 */
[----:B------:R-:W-:Y:S01]  /*20f0*/  LOP3.LUT R167, R6, R3, R10, 0xfe, !PT ;  /* 0x0000000306a77212 */ /* 0x000fe200078efe0a */
[----:B------:R-:W-:-:S04]  /*2100*/  IMAD.WIDE.U32 R4, R23, UR8, R8 ;  /* 0x0000000817047c25 */ /* 0x000fc8000f8e0008 */
[----:B------:R-:W-:Y:S02]  /*2110*/  IMAD.IADD R5, R5, 0x1, R15 ;  /* 0x0000000105057824 */ /* 0x000fe400078e020f */
[----:B------:R-:W-:Y:S02]  /*2120*/  IMAD.IADD R3, R13, 0x1, -R152 ;  /* 0x000000010d037824 */ /* 0x000fe400078e0a98 */
[----:B------:R-:W-:Y:S01]  /*2130*/  IMAD.MOV.U32 R153, RZ, RZ, -0x1 ;  /* 0xffffffffff997424 */ /* 0x000fe200078e00ff */
[----:B------:R-:W-:Y:S06]  /*2140*/  @P0 BRA `(.L_x_28) ;  /* 0x0000007800dc0947 */ /* 0x000fec0003800000 */
[----:B------:R-:W0:Y:S01]  /*2150*/  LDC.64 R10, c[0x0][0x5c8] ;  /* 0x00017200ff0a7b82 */ /* 0x000e220000000a00 */
[----:B-----5:R-:W-:Y:S01]  /*2160*/  FSETP.NEU.AND P0, PT, R155, RZ, PT ;  /* 0x000000ff9b00720b */ /* 0x020fe20003f0d000 */
[----:B------:R-:W-:Y:S01]  /*2170*/  BSSY B0, `(.L_x_28) ;  /* 0x00007b4000007945 */ /* 0x000fe20003800000 */
[----:B------:R-:W-:-:S04]  /*2180*/  ISETP.GT.AND P2, PT, R3, RZ, PT ;  /* 0x000000ff0300720c */ /* 0x000fc80003f44270 */
[----:B------:R-:W-:Y:S01]  /*2190*/  ISETP.GT.AND P1, PT, R0, RZ, P2 ;  /* 0x000000ff0000720c */ /* 0x000fe20001724270 */
[-C--:B0-----:R-:W-:Y:S02]  /*21a0*/  IMAD R12, R7, R10.reuse, RZ ;  /* 0x0000000a070c7224 */ /* 0x081fe400078e02ff */
[----:B------:R-:W-:-:S04]  /*21b0*/  IMAD.WIDE.U32 R160, R167, R10, R4 ;  /* 0x0000000aa7a07225 */ /* 0x000fc800078e0004 */
[----:B------:R-:W-:-:S04]  /*21c0*/  IMAD R5, R167, R11, R12 ;  /* 0x0000000ba7057224 */ /* 0x000fc800078e020c */
[----:B------:R-:W-:Y:S01]  /*21d0*/  IMAD.IADD R169, R161, 0x1, R5 ;  /* 0x00000001a1a97824 */ /* 0x000fe200078e0205 */
[----:B------:R-:W-:Y:S06]  /*21e0*/  @!P0 BRA `(.L_x_29) ;  /* 0x0000005400988947 */ /* 0x000fec0003800000 */
[----:B------:R-:W0:Y:S01]  /*21f0*/  LDC.64 R14, c[0x0][0x5b8] ;  /* 0x00016e00ff0e7b82 */ /* 0x000e220000000a00 */
[----:B------:R-:W-:-:S07]  /*2200*/  ULDC.64 UR4, c[0x0][0x5c0] ;  /* 0x0001700000047ab9 */ /* 0x000fce0000000a00 */
[----:B------:R-:W1:Y:S08]  /*2210*/  LDC.64 R164, c[0x0][0x5b0] ;  /* 0x00016c00ffa47b82 */ /* 0x000e700000000a00 */
[----:B------:R-:W2:Y:S01]  /*2220*/  LDC.64 R12, c[0x0][0x5a8] ;  /* 0x00016a00ff0c7b82 */ /* 0x000ea20000000a00 */
[-C--:B0-----:R-:W-:Y:S02]  /*2230*/  IMAD R4, R21, R14.reuse, RZ ;  /* 0x0000000e15047224 */ /* 0x081fe400078e02ff */
[----:B------:R-:W-:-:S04]  /*2240*/  IMAD.WIDE.U32 R162, R23, R14, R8 ;  /* 0x0000000e17a27225 */ /* 0x000fc800078e0008 */
[----:B------:R-:W-:Y:S02]  /*2250*/  IMAD R159, R23, R15, R4 ;  /* 0x0000000f179f7224 */ /* 0x000fe400078e0204 */
[-C--:B-1----:R-:W-:Y:S02]  /*2260*/  IMAD R6, R7, R164.reuse, RZ ;  /* 0x000000a407067224 */ /* 0x082fe400078e02ff */
[----:B------:R-:W-:Y:S02]  /*2270*/  IMAD.IADD R21, R163, 0x1, R159 ;  /* 0x00000001a3157824 */ /* 0x000fe400078e029f */
[----:B------:R-:W-:Y:S02]  /*2280*/  IMAD.MOV.U32 R20, RZ, RZ, R162 ;  /* 0x000000ffff147224 */ /* 0x000fe400078e00a2 */
[C---:B------:R-:W-:Y:S02]  /*2290*/  IMAD R161, R167.reuse, R165, R6 ;  /* 0x000000a5a7a17224 */ /* 0x040fe400078e0206 */
[----:B------:R-:W-:-:S04]  /*22a0*/  IMAD.WIDE.U32 R4, R167, R164, R20 ;  /* 0x000000a4a7047225 */ /* 0x000fc800078e0014 */
[----:B------:R-:W-:Y:S01]  /*22b0*/  IMAD.IADD R5, R5, 0x1, R161 ;  /* 0x0000000105057824 */ /* 0x000fe200078e02a1 */
[----:B--2---:R-:W-:-:S04]  /*22c0*/  LEA R6, P0, R4, R12, 0x1 ;  /* 0x0000000c04067211 */ /* 0x004fc800078008ff */
[----:B------:R-:W-:-:S05]  /*22d0*/  LEA.HI.X R7, R4, R13, R5, 0x1, P0 ;  /* 0x0000000d04077211 */ /* 0x000fca00000f0c05 */
[----:B------:R0:W2:Y:S01]  /*22e0*/  @P1 LDG.E.LTC128B.U16 R15, desc[UR36][R6.64] ;  /* 0x00000024060f1981 */ /* 0x0000a2000c1e1520 */
[----:B------:R-:W-:Y:S01]  /*22f0*/  IMAD.WIDE.U32 R156, R167, R164, R8 ;  /* 0x000000a4a79c7225 */ /* 0x000fe200078e0008 */
[----:B------:R-:W-:Y:S03]  /*2300*/  BSSY B1, `(.L_x_30) ;  /* 0x0000013000017945 */ /* 0x000fe60003800000 */
[----:B------:R-:W-:Y:S02]  /*2310*/  IMAD.IADD R157, R161, 0x1, R157 ;  /* 0x00000001a19d7824 */ /* 0x000fe400078e029d */
[----:B------:R-:W-:-:S04]  /*2320*/  IMAD.WIDE.U32 R156, R23, R14, R156 ;  /* 0x0000000e179c7225 */ /* 0x000fc800078e009c */
[----:B0-----:R-:W-:Y:S01]  /*2330*/  IMAD.IADD R7, R159, 0x1, R157 ;  /* 0x000000019f077824 */ /* 0x001fe200078e029d */
[----:B------:R-:W-:Y:S02]  /*2340*/  LEA R6, P4, R156, R12, 0x1 ;  /* 0x0000000c9c067211 */ /* 0x000fe400078808ff */
[----:B------:R-:W-:Y:S02]  /*2350*/  SHF.L.U64.HI R157, R164, 0x3, R165 ;  /* 0x00000003a49d7819 */ /* 0x000fe400000102a5 */
[----:B------:R-:W-:Y:S01]  /*2360*/  LEA.HI.X R7, R156, R13, R7, 0x1, P4 ;  /* 0x0000000d9c077211 */ /* 0x000fe200020f0c07 */
[----:B------:R-:W-:Y:S02]  /*2370*/  IMAD.SHL.U32 R156, R164, 0x8, RZ ;  /* 0x00000008a49c7824 */ /* 0x000fe400078e00ff */
[----:B--2---:R-:W-:-:S05]  /*2380*/  HADD2.F32 R4, -RZ, R15.H0_H0 ;  /* 0x2000000fff047230 */ /* 0x004fca0000004100 */
[----:B------:R-:W-:Y:S01]  /*2390*/  FMUL R5, R4, R155 ;  /* 0x0000009b04057220 */ /* 0x000fe20000400000 */
[----:B------:R-:W-:-:S03]  /*23a0*/  LEA R4, P0, R160, UR4, 0x1 ;  /* 0x00000004a0047c11 */ /* 0x000fc6000f8008ff */
[----:B------:R-:W-:Y:S01]  /*23b0*/  FFMA R24, R24, R154, R5 ;  /* 0x0000009a18187223 */ /* 0x000fe20000000005 */
[----:B------:R-:W-:Y:S02]  /*23c0*/  LEA.HI.X R5, R160, UR5, R169, 0x1, P0 ;  /* 0x00000005a0057c11 */ /* 0x000fe400080f0ca9 */
[----:B------:R-:W-:Y:S02]  /*23d0*/  ISETP.GT.AND P0, PT, R3, 0x1, PT ;  /* 0x000000010300780c */ /* 0x000fe40003f04270 */
[----:B------:R-:W-:Y:S02]  /*23e0*/  F2FP.F16.F32.PACK_AB R24, RZ, R24 ;  /* 0x00000018ff18723e */ /* 0x000fe400000000ff */
[----:B------:R-:W-:-:S03]  /*23f0*/  ISETP.GT.AND P3, PT, R0, RZ, P0 ;  /* 0x000000ff0000720c */ /* 0x000fc60000764270 */
[----:B------:R0:W-:Y:S10]  /*2400*/  @P1 STG.E.U16 desc[UR36][R4.64], R24 ;  /* 0x0000001804001986 */ /* 0x0001f4000c101524 */
[----:B------:R-:W-:Y:S05]  /*2410*/  @!P3 BRA `(.L_x_31) ;  /* 0x000000000004b947 */ /* 0x000fea0003800000 */
[----:B------:R1:W5:Y:S02]  /*2420*/  LDG.E.LTC128B.U16 R15, desc[UR36][R6.64+0x2] ;  /* 0x00000224060f7981 */ /* 0x000364000c1e1520 */
.L_x_31:
[----:B------:R-:W-:Y:S05]  /*2430*/  BSYNC B1 ;  /* 0x0000000000017941 */ /* 0x000fea0003800000 */
.L_x_30:
[----:B-----5:R-:W-:Y:S01]  /*2440*/  HADD2.F32 R20, -RZ, R15.H0_H0 ;  /* 0x2000000fff147230 */ /* 0x020fe20000004100 */
[----:B------:R-:W-:Y:S01]  /*2450*/  ISETP.GT.AND P2, PT, R0, 0x8, P2 ;  /* 0x000000080000780c */ /* 0x000fe20001744270 */
[----:B------:R-:W-:Y:S01]  /*2460*/  IMAD.WIDE.U32 R156, R167, R164, R156 ;  /* 0x000000a4a79c7225 */ /* 0x000fe200078e009c */
[----:B------:R-:W-:-:S03]  /*2470*/  PRMT R152, R15, 0x7610, R152 ;  /* 0x000076100f987816 */ /* 0x000fc60000000098 */
[----:B------:R-:W-:Y:S01]  /*2480*/  FMUL R20, R20, R155 ;  /* 0x0000009b14147220 */ /* 0x000fe20000400000 */
[----:B------:R-:W-:Y:S01]  /*2490*/  IMAD.IADD R161, R161, 0x1, R157 ;  /* 0x00000001a1a17824 */ /* 0x000fe200078e029d */
[----:B------:R-:W-:Y:S02]  /*24a0*/  IADD3 R162, P1, R162, R156, RZ ;  /* 0x0000009ca2a27210 */ /* 0x000fe40007f3e0ff */
[----:B------:R-:W-:-:S03]  /*24b0*/  FFMA R25, R25, R154, R20 ;  /* 0x0000009a19197223 */ /* 0x000fc60000000014 */
[----:B------:R-:W-:Y:S01]  /*24c0*/  IMAD.X R21, R161, 0x1, R21, P1 ;  /* 0x00000001a1157824 */ /* 0x000fe200008e0615 */
[C---:B------:R-:W-:Y:S02]  /*24d0*/  LEA R20, P1, R162.reuse, R12, 0x1 ;  /* 0x0000000ca2147211 */ /* 0x040fe400078208ff */
[----:B------:R-:W-:Y:S02]  /*24e0*/  F2FP.F16.F32.PACK_AB R25, RZ, R25 ;  /* 0x00000019ff19723e */ /* 0x000fe400000000ff */
[----:B------:R-:W-:Y:S02]  /*24f0*/  LEA.HI.X R21, R162, R13, R21, 0x1, P1 ;  /* 0x0000000da2157211 */ /* 0x000fe400008f0c15 */
[----:B------:R-:W-:-:S05]  /*2500*/  PRMT R157, R25, 0x7610, R157 ;  /* 0x00007610199d7816 */ /* 0x000fca000000009d */
[----:B------:R2:W-:Y:S04]  /*2510*/  @P3 STG.E.U16 desc[UR36][R4.64+0x2], R157 ;  /* 0x0000029d04003986 */ /* 0x0005e8000c101524 */
[----:B------:R-:W0:Y:S01]  /*2520*/  @P2 LDG.E.LTC128B.U16 R152, desc[UR36][R20.64] ;  /* 0x0000002414982981 */ /* 0x000e22000c1e1520 */
[----:B------:R-:W-:Y:S01]  /*2530*/  IADD3 R8, P1, R8, R156, RZ ;  /* 0x0000009c08087210 */ /* 0x000fe20007f3e0ff */
[----:B------:R-:W-:Y:S01]  /*2540*/  BSSY B1, `(.L_x_32) ;  /* 0x0000011000017945 */ /* 0x000fe20003800000 */
[----:B------:R-:W-:Y:S02]  /*2550*/  SHF.L.U64.HI R11, R10, 0x4, R11 ;  /* 0x000000040a0b7819 */ /* 0x000fe4000001020b */
[----:B------:R-:W-:Y:S01]  /*2560*/  ISETP.GT.AND P0, PT, R0, 0x8, P0 ;  /* 0x000000080000780c */ /* 0x000fe20000704270 */
[----:B------:R-:W-:Y:S01]  /*2570*/  IMAD.X R9, R9, 0x1, R161, P1 ;  /* 0x0000000109097824 */ /* 0x000fe200008e06a1 */
[----:B------:R-:W-:Y:S01]  /*2580*/  LEA R10, P1, R10, R4, 0x4 ;  /* 0x000000040a0a7211 */ /* 0x000fe200078220ff */
[----:B------:R-:W-:-:S04]  /*2590*/  IMAD.WIDE.U32 R14, R23, R14, R8 ;  /* 0x0000000e170e7225 */ /* 0x000fc800078e0008 */
[----:B------:R-:W-:Y:S01]  /*25a0*/  IMAD.X R11, R11, 0x1, R5, P1 ;  /* 0x000000010b0b7824 */ /* 0x000fe200008e0605 */
[----:B------:R-:W-:Y:S01]  /*25b0*/  LEA R8, P3, R14, R12, 0x1 ;  /* 0x0000000c0e087211 */ /* 0x000fe200078608ff */
[----:B------:R-:W-:-:S05]  /*25c0*/  IMAD.IADD R9, R159, 0x1, R15 ;  /* 0x000000019f097824 */ /* 0x000fca00078e020f */
[----:B------:R-:W-:Y:S01]  /*25d0*/  LEA.HI.X R9, R14, R13, R9, 0x1, P3 ;  /* 0x0000000d0e097211 */ /* 0x000fe200018f0c09 */
[----:B0-----:R-:W-:-:S05]  /*25e0*/  HADD2.F32 R24, -RZ, R152.H0_H0 ;  /* 0x20000098ff187230 */ /* 0x001fca0000004100 */
[----:B------:R-:W-:-:S04]  /*25f0*/  FMUL R25, R24, R155 ;  /* 0x0000009b18197220 */ /* 0x000fc80000400000 */
[----:B------:R-:W-:-:S05]  /*2600*/  FFMA R25, R26, R154, R25 ;  /* 0x0000009a1a197223 */ /* 0x000fca0000000019 */
[----:B------:R-:W-:-:S05]  /*2610*/  F2FP.F16.F32.PACK_AB R25, RZ, R25 ;  /* 0x00000019ff19723e */ /* 0x000fca00000000ff */
[----:B------:R2:W-:Y:S01]  /*2620*/  @P2 STG.E.U16 desc[UR36][R10.64], R25 ;  /* 0x000000190a002986 */ /* 0x0005e2000c101524 */
[----:B------:R-:W-:Y:S05]  /*2630*/  @!P0 BRA `(.L_x_33) ;  /* 0x0000000000048947 */ /* 0x000fea0003800000 */
[----:B------:R0:W5:Y:S02]  /*2640*/  LDG.E.LTC128B.U16 R152, desc[UR36][R8.64+0x2] ;  /* 0x0000022408987981 */ /* 0x000164000c1e1520 */
.L_x_33:
[----:B------:R-:W-:Y:S05]  /*2650*/  BSYNC B1 ;  /* 0x0000000000017941 */ /* 0x000fea0003800000 */
.L_x_32:
[----:B-----5:R-:W-:Y:S01]  /*2660*/  HADD2.F32 R12, -RZ, R152.H0_H0 ;  /* 0x20000098ff0c7230 */ /* 0x020fe20000004100 */
[----:B------:R-:W-:Y:S01]  /*2670*/  ISETP.GT.AND P1, PT, R3, 0x8, PT ;  /* 0x000000080300780c */ /* 0x000fe20003f24270 */
[----:B------:R-:W-:Y:S03]  /*2680*/  BSSY B1, `(.L_x_34) ;  /* 0x0000008000017945 */ /* 0x000fe60003800000 */
[----:B------:R-:W-:Y:S01]  /*2690*/  FMUL R12, R12, R155 ;  /* 0x0000009b0c0c7220 */ /* 0x000fe20000400000 */
[----:B------:R-:W-:-:S03]  /*26a0*/  ISETP.GT.AND P2, PT, R0, RZ, P1 ;  /* 0x000000ff0000720c */ /* 0x000fc60000f44270 */
[----:B------:R-:W-:-:S05]  /*26b0*/  FFMA R12, R27, R154, R12 ;  /* 0x0000009a1b0c7223 */ /* 0x000fca000000000c */
[----:B------:R-:W-:-:S05]  /*26c0*/  F2FP.F16.F32.PACK_AB R12, RZ, R12 ;  /* 0x0000000cff0c723e */ /* 0x000fca00000000ff */
[----:B------:R3:W-:Y:S01]  /*26d0*/  @P0 STG.E.U16 desc[UR36][R10.64+0x2], R12 ;  /* 0x0000020c0a000986 */ /* 0x0007e2000c101524 */
[----:B------:R-:W-:Y:S05]  /*26e0*/  @!P2 BRA `(.L_x_35) ;  /* 0x000000000004a947 */ /* 0x000fea0003800000 */
[----:B------:R4:W5:Y:S02]  /*26f0*/  LDG.E.LTC128B.U16 R152, desc[UR36][R6.64+0x10] ;  /* 0x0000102406987981 */ /* 0x000964000c1e1520 */
.L_x_35:
[----:B------:R-:W-:Y:S05]  /*2700*/  BSYNC B1 ;  /* 0x0000000000017941 */ /* 0x000fea0003800000 */
.L_x_34:
[----:B---3-5:R-:W-:Y:S01]  /*2710*/  HADD2.F32 R12, -RZ, R152.H0_H0 ;  /* 0x20000098ff0c7230 */ /* 0x028fe20000004100 */
        /* <DEDUP_REMOVED lines=9> */
.L_x_37:
[----:B------:R-:W-:Y:S05]  /*27b0*/  BSYNC B1 ;  /* 0x0000000000017941 */ /* 0x000fea0003800000 */
.L_x_36:
[----:B-----5:R-:W-:Y:S01]  /*27c0*/  HADD2.F32 R12, -RZ, R152.H0_H0 ;  /* 0x20000098ff0c7230 */ /* 0x020fe20000004100 */
[----:B------:R-:W-:Y:S01]  /*27d0*/  ISETP.GT.AND P1, PT, R0, 0x8, P1 ;  /* 0x000000080000780c */ /* 0x000fe20000f24270 */
[----:B------:R-:W-:Y:S03]  /*27e0*/  BSSY B1, `(.L_x_38) ;  /* 0x0000007000017945 */ /* 0x000fe60003800000 */
[----:B------:R-:W-:-:S04]  /*27f0*/  FMUL R12, R12, R155 ;  /* 0x0000009b0c0c7220 */ /* 0x000fc80000400000 */
[----:B------:R-:W-:-:S05]  /*2800*/  FFMA R12, R29, R154, R12 ;  /* 0x0000009a1d0c7223 */ /* 0x000fca000000000c */
[----:B------:R-:W-:-:S05]  /*2810*/  F2FP.F16.F32.PACK_AB R12, RZ, R12 ;  /* 0x0000000cff0c723e */ /* 0x000fca00000000ff */
[----:B------:R0:W-:Y:S01]  /*2820*/  @P3 STG.E.U16 desc[UR36][R4.64+0x12], R12 ;  /* 0x0000120c04003986 */ /* 0x0001e2000c101524 */
[----:B------:R-:W-:Y:S05]  /*2830*/  @!P1 BRA `(.L_x_39) ;  /* 0x0000000000049947 */ /* 0x000fea0003800000 */
[----:B------:R0:W5:Y:S02]  /*2840*/  LDG.E.LTC128B.U16 R152, desc[UR36][R8.64+0x10] ;  /* 0x0000102408987981 */ /* 0x000164000c1e1520 */
.L_x_39:
[----:B------:R-:W-:Y:S05]  /*2850*/  BSYNC B1 ;  /* 0x0000000000017941 */ /* 0x000fea0003800000 */
.L_x_38:
[----:B0----5:R-:W-:Y:S01]  /*2860*/  HADD2.F32 R12, -RZ, R152.H0_H0 ;  /* 0x20000098ff0c7230 */ /* 0x021fe20000004100 */
[----:B------:R-:W-:Y:S01]  /*2870*/  ISETP.GT.AND P0, PT, R0, 0x8, P0 ;  /* 0x000000080000780c */ /* 0x000fe20000704270 */
[----:B------:R-:W-:Y:S03]  /*2880*/  BSSY B1, `(.L_x_40) ;  /* 0x0000007000017945 */ /* 0x000fe60003800000 */
[----:B---3--:R-:W-:-:S04]  /*2890*/  FMUL R13, R12, R155 ;  /* 0x0000009b0c0d7220 */ /* 0x008fc80000400000 */
[----:B------:R-:W-:-:S05]  /*28a0*/  FFMA R13, R30, R154, R13 ;  /* 0x0000009a1e0d7223 */ /* 0x000fca000000000d */
[----:B------:R-:W-:-:S05]  /*28b0*/  F2FP.F16.F32.PACK_AB R13, RZ, R13 ;  /* 0x0000000dff0d723e */ /* 0x000fca00000000ff */
[----:B------:R0:W-:Y:S01]  /*28c0*/  @P1 STG.E.U16 desc[UR36][R10.64+0x10], R13 ;  /* 0x0000100d0a001986 */ /* 0x0001e2000c101524 */
[----:B------:R-:W-:Y:S05]  /*28d0*/  @!P0 BRA `(.L_x_41) ;  /* 0x0000000000048947 */ /* 0x000fea0003800000 */
[----:B------:R3:W5:Y:S02]  /*28e0*/  LDG.E.LTC128B.U16 R152, desc[UR36][R8.64+0x12] ;  /* 0x0000122408987981 */ /* 0x000764000c1e1520 */
.L_x_41:
[----:B------:R-:W-:Y:S05]  /*28f0*/  BSYNC B1 ;  /* 0x0000000000017941 */ /* 0x000fea0003800000 */
.L_x_40:
        /* <DEDUP_REMOVED lines=10> */
.L_x_43:
[----:B------:R-:W-:Y:S05]  /*29a0*/  BSYNC B1 ;  /* 0x0000000000017941 */ /* 0x000fea0003800000 */
.L_x_42:
[----:B0----5:R-:W-:Y:S01]  /*29b0*/  HADD2.F32 R12, -RZ, R152.H0_H0 ;  /* 0x20000098ff0c7230 */ /* 0x021fe20000004100 */
        /* <DEDUP_REMOVED lines=9> */
.L_x_45:
[----:B------:R-:W-:Y:S05]  /*2a50*/  BSYNC B1 ;  /* 0x0000000000017941 */ /* 0x000fea0003800000 */
.L_x_44:
        /* <DEDUP_REMOVED lines=9> */
.L_x_47:
[----:B------:R-:W-:Y:S05]  /*2af0*/  BSYNC B1 ;  /* 0x0000000000017941 */ /* 0x000fea0003800000 */
.L_x_46:
[----:B0----5:R-:W-:Y:S01]  /*2b00*/  HADD2.F32 R12, -RZ, R152.H0_H0 ;  /* 0x20000098ff0c7230 */ /* 0x021fe20000004100 */
        /* <DEDUP_REMOVED lines=8> */
.L_x_49:
[----:B------:R-:W-:Y:S05]  /*2b90*/  BSYNC B1 ;  /* 0x0000000000017941 */ /* 0x000fea0003800000 */
.L_x_48:
        /* <DEDUP_REMOVED lines=10> */
.L_x_51:
[----:B------:R-:W-:Y:S05]  /*2c40*/  BSYNC B1 ;  /* 0x0000000000017941 */ /* 0x000fea0003800000 */
.L_x_50:
        /* <DEDUP_REMOVED lines=10> */
.L_x_53:
[----:B------:R-:W-:Y:S05]  /*2cf0*/  BSYNC B1 ;  /* 0x0000000000017941 */ /* 0x000fea0003800000 */
.L_x_52:
        /* <DEDUP_REMOVED lines=9> */
.L_x_55:
[----:B------:R-:W-:Y:S05]  /*2d90*/  BSYNC B1 ;  /* 0x0000000000017941 */ /* 0x000fea0003800000 */
.L_x_54:
        /* <DEDUP_REMOVED lines=9> */
.L_x_57:
[----:B------:R-:W-:Y:S05]  /*2e30*/  BSYNC B1 ;  /* 0x0000000000017941 */ /* 0x000fea0003800000 */
.L_x_56:
        /* <DEDUP_REMOVED lines=10> */
.L_x_59:
[----:B------:R-:W-:Y:S05]  /*2ee0*/  BSYNC B1 ;  /* 0x0000000000017941 */ /* 0x000fea0003800000 */
.L_x_58:
        /* <DEDUP_REMOVED lines=10> */
.L_x_61:
[----:B------:R-:W-:Y:S05]  /*2f90*/  BSYNC B1 ;  /* 0x0000000000017941 */ /* 0x000fea0003800000 */
.L_x_60:
        /* <DEDUP_REMOVED lines=9> */
.L_x_63:
[----:B------:R-:W-:Y:S05]  /*3030*/  BSYNC B1 ;  /* 0x0000000000017941 */ /* 0x000fea0003800000 */
.L_x_62:
        /* <DEDUP_REMOVED lines=9> */
.L_x_65:
[----:B------:R-:W-:Y:S05]  /*30d0*/  BSYNC B1 ;  /* 0x0000000000017941 */ /* 0x000fea0003800000 */
.L_x_64:
        /* <DEDUP_REMOVED lines=10> */
.L_x_67:
[----:B------:R-:W-:Y:S05]  /*3180*/  BSYNC B1 ;  /* 0x0000000000017941 */ /* 0x000fea0003800000 */
.L_x_66:
        /* <DEDUP_REMOVED lines=10> */
.L_x_69:
[----:B------:R-:W-:Y:S05]  /*3230*/  BSYNC B1 ;  /* 0x0000000000017941 */ /* 0x000fea0003800000 */
.L_x_68:
        /* <DEDUP_REMOVED lines=9> */
.L_x_71:
[----:B------:R-:W-:Y:S05]  /*32d0*/  BSYNC B1 ;  /* 0x0000000000017941 */ /* 0x000fea0003800000 */
.L_x_70:
        /* <DEDUP_REMOVED lines=9> */
.L_x_73:
[----:B------:R-:W-:Y:S05]  /*3370*/  BSYNC B1 ;  /* 0x0000000000017941 */ /* 0x000fea0003800000 */
.L_x_72:
        /* <DEDUP_REMOVED lines=10> */
.L_x_75:
[----:B------:R-:W-:Y:S05]  /*3420*/  BSYNC B1 ;  /* 0x0000000000017941 */ /* 0x000fea0003800000 */
.L_x_74:
        /* <DEDUP_REMOVED lines=10> */
.L_x_77:
[----:B------:R-:W-:Y:S05]  /*34d0*/  BSYNC B1 ;  /* 0x0000000000017941 */ /* 0x000fea0003800000 */
.L_x_76:
        /* <DEDUP_REMOVED lines=9> */
.L_x_79:
[----:B------:R-:W-:Y:S05]  /*3570*/  BSYNC B1 ;  /* 0x0000000000017941 */ /* 0x000fea0003800000 */
.L_x_78:
        /* <DEDUP_REMOVED lines=9> */
.L_x_81:
[----:B------:R-:W-:Y:S05]  /*3610*/  BSYNC B1 ;  /* 0x0000000000017941 */ /* 0x000fea0003800000 */
.L_x_80:
        /* <DEDUP_REMOVED lines=10> */
.L_x_83:
[----:B------:R-:W-:Y:S05]  /*36c0*/  BSYNC B1 ;  /* 0x0000000000017941 */ /* 0x000fea0003800000 */
.L_x_82:
        /* <DEDUP_REMOVED lines=10> */
.L_x_85:
[----:B------:R-:W-:Y:S05]  /*3770*/  BSYNC B1 ;  /* 0x0000000000017941 */ /* 0x000fea0003800000 */
.L_x_84:
        /* <DEDUP_REMOVED lines=9> */
.L_x_87:
[----:B------:R-:W-:Y:S05]  /*3810*/  BSYNC B1 ;  /* 0x0000000000017941 */ /* 0x000fea0003800000 */
.L_x_86:
        /* <DEDUP_REMOVED lines=9> */
.L_x_89:
[----:B------:R-:W-:Y:S05]  /*38b0*/  BSYNC B1 ;  /* 0x0000000000017941 */ /* 0x000fea0003800000 */
.L_x_88:
        /* <DEDUP_REMOVED lines=10> */
.L_x_91:
[----:B------:R-:W-:Y:S05]  /*3960*/  BSYNC B1 ;  /* 0x0000000000017941 */ /* 0x000fea0003800000 */
.L_x_90:
        /* <DEDUP_REMOVED lines=10> */
.L_x_93:
[----:B------:R-:W-:Y:S05]  /*3a10*/  BSYNC B1 ;  /* 0x0000000000017941 */ /* 0x000fea0003800000 */
.L_x_92:
        /* <DEDUP_REMOVED lines=9> */
.L_x_95:
[----:B------:R-:W-:Y:S05]  /*3ab0*/  BSYNC B1 ;  /* 0x0000000000017941 */ /* 0x000fea0003800000 */
.L_x_94:
        /* <DEDUP_REMOVED lines=9> */
.L_x_97:
[----:B------:R-:W-:Y:S05]  /*3b50*/  BSYNC B1 ;  /* 0x0000000000017941 */ /* 0x000fea0003800000 */
.L_x_96:
        /* <DEDUP_REMOVED lines=10> */
.L_x_99:
[----:B------:R-:W-:Y:S05]  /*3c00*/  BSYNC B1 ;  /* 0x0000000000017941 */ /* 0x000fea0003800000 */
.L_x_98:
        /* <DEDUP_REMOVED lines=10> */
.L_x_101:
[----:B------:R-:W-:Y:S05]  /*3cb0*/  BSYNC B1 ;  /* 0x0000000000017941 */ /* 0x000fea0003800000 */
.L_x_100:
        /* <DEDUP_REMOVED lines=9> */
.L_x_103:
[----:B------:R-:W-:Y:S05]  /*3d50*/  BSYNC B1 ;  /* 0x0000000000017941 */ /* 0x000fea0003800000 */
.L_x_102:
        /* <DEDUP_REMOVED lines=9> */
.L_x_105:
[----:B------:R-:W-:Y:S05]  /*3df0*/  BSYNC B1 ;  /* 0x0000000000017941 */ /* 0x000fea0003800000 */
.L_x_104:
        /* <DEDUP_REMOVED lines=10> */
.L_x_107:
[----:B------:R-:W-:Y:S05]  /*3ea0*/  BSYNC B1 ;  /* 0x0000000000017941 */ /* 0x000fea0003800000 */
.L_x_106:
        /* <DEDUP_REMOVED lines=10> */
.L_x_109:
[----:B------:R-:W-:Y:S05]  /*3f50*/  BSYNC B1 ;  /* 0x0000000000017941 */ /* 0x000fea0003800000 */
.L_x_108:
        /* <DEDUP_REMOVED lines=9> */
.L_x_111:
[----:B------:R-:W-:Y:S05]  /*3ff0*/  BSYNC B1 ;  /* 0x0000000000017941 */ /* 0x000fea0003800000 */
.L_x_110:
        /* <DEDUP_REMOVED lines=9> */
.L_x_113:
[----:B------:R-:W-:Y:S05]  /*4090*/  BSYNC B1 ;  /* 0x0000000000017941 */ /* 0x000fea0003800000 */
.L_x_112:
        /* <DEDUP_REMOVED lines=10> */
.L_x_115:
[----:B------:R-:W-:Y:S05]  /*4140*/  BSYNC B1 ;  /* 0x0000000000017941 */ /* 0x000fea0003800000 */
.L_x_114:
        /* <DEDUP_REMOVED lines=10> */
.L_x_117:
[----:B------:R-:W-:Y:S05]  /*41f0*/  BSYNC B1 ;  /* 0x0000000000017941 */ /* 0x000fea0003800000 */
.L_x_116:
        /* <DEDUP_REMOVED lines=9> */
.L_x_119:
[----:B------:R-:W-:Y:S05]  /*4290*/  BSYNC B1 ;  /* 0x0000000000017941 */ /* 0x000fea0003800000 */
.L_x_118:
        /* <DEDUP_REMOVED lines=9> */
.L_x_121:
[----:B------:R-:W-:Y:S05]  /*4330*/  BSYNC B1 ;  /* 0x0000000000017941 */ /* 0x000fea0003800000 */
.L_x_120:
        /* <DEDUP_REMOVED lines=10> */
.L_x_123:
[----:B------:R-:W-:Y:S05]  /*43e0*/  BSYNC B1 ;  /* 0x0000000000017941 */ /* 0x000fea0003800000 */
.L_x_122:
        /* <DEDUP_REMOVED lines=10> */
.L_x_125:
[----:B------:R-:W-:Y:S05]  /*4490*/  BSYNC B1 ;  /* 0x0000000000017941 */ /* 0x000fea0003800000 */
.L_x_124:
        /* <DEDUP_REMOVED lines=9> */
.L_x_127:
[----:B------:R-:W-:Y:S05]  /*4530*/  BSYNC B1 ;  /* 0x0000000000017941 */ /* 0x000fea0003800000 */
.L_x_126:
        /* <DEDUP_REMOVED lines=9> */
.L_x_129:
[----:B------:R-:W-:Y:S05]  /*45d0*/  BSYNC B1 ;  /* 0x0000000000017941 */ /* 0x000fea0003800000 */
.L_x_128:
        /* <DEDUP_REMOVED lines=10> */
.L_x_131:
[----:B------:R-:W-:Y:S05]  /*4680*/  BSYNC B1 ;  /* 0x0000000000017941 */ /* 0x000fea0003800000 */
.L_x_130:
        /* <DEDUP_REMOVED lines=10> */
.L_x_133:
[----:B------:R-:W-:Y:S05]  /*4730*/  BSYNC B1 ;  /* 0x0000000000017941 */ /* 0x000fea0003800000 */
.L_x_132:
        /* <DEDUP_REMOVED lines=9> */
.L_x_135:
[----:B------:R-:W-:Y:S05]  /*47d0*/  BSYNC B1 ;  /* 0x0000000000017941 */ /* 0x000fea0003800000 */
.L_x_134:
        /* <DEDUP_REMOVED lines=9> */
.L_x_137:
[----:B------:R-:W-:Y:S05]  /*4870*/  BSYNC B1 ;  /* 0x0000000000017941 */ /* 0x000fea0003800000 */
.L_x_136:
        /* <DEDUP_REMOVED lines=10> */
.L_x_139:
[----:B------:R-:W-:Y:S05]  /*4920*/  BSYNC B1 ;  /* 0x0000000000017941 */ /* 0x000fea0003800000 */
.L_x_138:
        /* <DEDUP_REMOVED lines=10> */
.L_x_141:
[----:B------:R-:W-:Y:S05]  /*49d0*/  BSYNC B1 ;  /* 0x0000000000017941 */ /* 0x000fea0003800000 */
.L_x_140:
        /* <DEDUP_REMOVED lines=9> */
.L_x_143:
[----:B------:R-:W-:Y:S05]  /*4a70*/  BSYNC B1 ;  /* 0x0000000000017941 */ /* 0x000fea0003800000 */
.L_x_142:
        /* <DEDUP_REMOVED lines=9> */
.L_x_145:
[----:B------:R-:W-:Y:S05]  /*4b10*/  BSYNC B1 ;  /* 0x0000000000017941 */ /* 0x000fea0003800000 */
.L_x_144:
        /* <DEDUP_REMOVED lines=10> */
.L_x_147:
[----:B------:R-:W-:Y:S05]  /*4bc0*/  BSYNC B1 ;  /* 0x0000000000017941 */ /* 0x000fea0003800000 */
.L_x_146:
        /* <DEDUP_REMOVED lines=10> */
.L_x_149:
[----:B------:R-:W-:Y:S05]  /*4c70*/  BSYNC B1 ;  /* 0x0000000000017941 */ /* 0x000fea0003800000 */
.L_x_148:
        /* <DEDUP_REMOVED lines=9> */
.L_x_151:
[----:B------:R-:W-:Y:S05]  /*4d10*/  BSYNC B1 ;  /* 0x0000000000017941 */ /* 0x000fea0003800000 */
.L_x_150:
        /* <DEDUP_REMOVED lines=9> */
.L_x_153:
[----:B------:R-:W-:Y:S05]  /*4db0*/  BSYNC B1 ;  /* 0x0000000000017941 */ /* 0x000fea0003800000 */
.L_x_152:
        /* <DEDUP_REMOVED lines=10> */
.L_x_155:
[----:B------:R-:W-:Y:S05]  /*4e60*/  BSYNC B1 ;  /* 0x0000000000017941 */ /* 0x000fea0003800000 */
.L_x_154:
        /* <DEDUP_REMOVED lines=10> */
.L_x_157:
[----:B------:R-:W-:Y:S05]  /*4f10*/  BSYNC B1 ;  /* 0x0000000000017941 */ /* 0x000fea0003800000 */
.L_x_156:
        /* <DEDUP_REMOVED lines=9> */
.L_x_159:
[----:B------:R-:W-:Y:S05]  /*4fb0*/  BSYNC B1 ;  /* 0x0000000000017941 */ /* 0x000fea0003800000 */
.L_x_158:
        /* <DEDUP_REMOVED lines=9> */
.L_x_161:
[----:B------:R-:W-:Y:S05]  /*5050*/  BSYNC B1 ;  /* 0x0000000000017941 */ /* 0x000fea0003800000 */
.L_x_160:
        /* <DEDUP_REMOVED lines=10> */
.L_x_163:
[----:B------:R-:W-:Y:S05]  /*5100*/  BSYNC B1 ;  /* 0x0000000000017941 */ /* 0x000fea0003800000 */
.L_x_162:
        /* <DEDUP_REMOVED lines=10> */
.L_x_165:
[----:B------:R-:W-:Y:S05]  /*51b0*/  BSYNC B1 ;  /* 0x0000000000017941 */ /* 0x000fea0003800000 */
.L_x_164:
        /* <DEDUP_REMOVED lines=9> */
.L_x_167:
[----:B------:R-:W-:Y:S05]  /*5250*/  BSYNC B1 ;  /* 0x0000000000017941 */ /* 0x000fea0003800000 */
.L_x_166:
        /* <DEDUP_REMOVED lines=9> */
.L_x_169:
[----:B------:R-:W-:Y:S05]  /*52f0*/  BSYNC B1 ;  /* 0x0000000000017941 */ /* 0x000fea0003800000 */
.L_x_168:
        /* <DEDUP_REMOVED lines=10> */
.L_x_171:
[----:B------:R-:W-:Y:S05]  /*53a0*/  BSYNC B1 ;  /* 0x0000000000017941 */ /* 0x000fea0003800000 */
.L_x_170:
        /* <DEDUP_REMOVED lines=10> */
.L_x_173:
[----:B------:R-:W-:Y:S05]  /*5450*/  BSYNC B1 ;  /* 0x0000000000017941 */ /* 0x000fea0003800000 */
.L_x_172:
        /* <DEDUP_REMOVED lines=9> */
.L_x_175:
[----:B------:R-:W-:Y:S05]  /*54f0*/  BSYNC B1 ;  /* 0x0000000000017941 */ /* 0x000fea0003800000 */
.L_x_174:
        /* <DEDUP_REMOVED lines=9> */
.L_x_177:
[----:B------:R-:W-:Y:S05]  /*5590*/  BSYNC B1 ;  /* 0x0000000000017941 */ /* 0x000fea0003800000 */
.L_x_176:
        /* <DEDUP_REMOVED lines=10> */
.L_x_179:
[----:B------:R-:W-:Y:S05]  /*5640*/  BSYNC B1 ;  /* 0x0000000000017941 */ /* 0x000fea0003800000 */
.L_x_178:
        /* <DEDUP_REMOVED lines=10> */
.L_x_181:
[----:B------:R-:W-:Y:S05]  /*56f0*/  BSYNC B1 ;  /* 0x0000000000017941 */ /* 0x000fea0003800000 */
.L_x_180:
        /* <DEDUP_REMOVED lines=9> */
.L_x_183:
[----:B------:R-:W-:Y:S05]  /*5790*/  BSYNC B1 ;  /* 0x0000000000017941 */ /* 0x000fea0003800000 */
.L_x_182:
        /* <DEDUP_REMOVED lines=9> */
.L_x_185:
[----:B------:R-:W-:Y:S05]  /*5830*/  BSYNC B1 ;  /* 0x0000000000017941 */ /* 0x000fea0003800000 */
.L_x_184:
        /* <DEDUP_REMOVED lines=10> */
.L_x_187:
[----:B------:R-:W-:Y:S05]  /*58e0*/  BSYNC B1 ;  /* 0x0000000000017941 */ /* 0x000fea0003800000 */
.L_x_186:
        /* <DEDUP_REMOVED lines=10> */
.L_x_189:
[----:B------:R-:W-:Y:S05]  /*5990*/  BSYNC B1 ;  /* 0x0000000000017941 */ /* 0x000fea0003800000 */
.L_x_188:
        /* <DEDUP_REMOVED lines=9> */
.L_x_191:
[----:B------:R-:W-:Y:S05]  /*5a30*/  BSYNC B1 ;  /* 0x0000000000017941 */ /* 0x000fea0003800000 */
.L_x_190:
        /* <DEDUP_REMOVED lines=9> */
.L_x_193:
[----:B------:R-:W-:Y:S05]  /*5ad0*/  BSYNC B1 ;  /* 0x0000000000017941 */ /* 0x000fea0003800000 */
.L_x_192:
        /* <DEDUP_REMOVED lines=10> */
.L_x_195:
[----:B------:R-:W-:Y:S05]  /*5b80*/  BSYNC B1 ;  /* 0x0000000000017941 */ /* 0x000fea0003800000 */
.L_x_194:
        /* <DEDUP_REMOVED lines=10> */
.L_x_197:
[----:B------:R-:W-:Y:S05]  /*5c30*/  BSYNC B1 ;  /* 0x0000000000017941 */ /* 0x000fea0003800000 */
.L_x_196:
        /* <DEDUP_REMOVED lines=9> */
.L_x_199:
[----:B------:R-:W-:Y:S05]  /*5cd0*/  BSYNC B1 ;  /* 0x0000000000017941 */ /* 0x000fea0003800000 */
.L_x_198:
        /* <DEDUP_REMOVED lines=9> */
.L_x_201:
[----:B------:R-:W-:Y:S05]  /*5d70*/  BSYNC B1 ;  /* 0x0000000000017941 */ /* 0x000fea0003800000 */
.L_x_200:
        /* <DEDUP_REMOVED lines=10> */
.L_x_203:
[----:B------:R-:W-:Y:S05]  /*5e20*/  BSYNC B1 ;  /* 0x0000000000017941 */ /* 0x000fea0003800000 */
.L_x_202:
        /* <DEDUP_REMOVED lines=10> */
.L_x_205:
[----:B------:R-:W-:Y:S05]  /*5ed0*/  BSYNC B1 ;  /* 0x0000000000017941 */ /* 0x000fea0003800000 */
.L_x_204:
        /* <DEDUP_REMOVED lines=9> */
.L_x_207:
[----:B------:R-:W-:Y:S05]  /*5f70*/  BSYNC B1 ;  /* 0x0000000000017941 */ /* 0x000fea0003800000 */
.L_x_206:
        /* <DEDUP_REMOVED lines=9> */
.L_x_209:
[----:B------:R-:W-:Y:S05]  /*6010*/  BSYNC B1 ;  /* 0x0000000000017941 */ /* 0x000fea0003800000 */
.L_x_208:
        /* <DEDUP_REMOVED lines=10> */
.L_x_211:
[----:B------:R-:W-:Y:S05]  /*60c0*/  BSYNC B1 ;  /* 0x0000000000017941 */ /* 0x000fea0003800000 */
.L_x_210:
        /* <DEDUP_REMOVED lines=10> */
.L_x_213:
[----:B------:R-:W-:Y:S05]  /*6170*/  BSYNC B1 ;  /* 0x0000000000017941 */ /* 0x000fea0003800000 */
.L_x_212:
        /* <DEDUP_REMOVED lines=9> */
.L_x_215:
[----:B------:R-:W-:Y:S05]  /*6210*/  BSYNC B1 ;  /* 0x0000000000017941 */ /* 0x000fea0003800000 */
.L_x_214:
        /* <DEDUP_REMOVED lines=9> */
.L_x_217:
[----:B------:R-:W-:Y:S05]  /*62b0*/  BSYNC B1 ;  /* 0x0000000000017941 */ /* 0x000fea0003800000 */
.L_x_216:
        /* <DEDUP_REMOVED lines=10> */
.L_x_219:
[----:B------:R-:W-:Y:S05]  /*6360*/  BSYNC B1 ;  /* 0x0000000000017941 */ /* 0x000fea0003800000 */
.L_x_218:
        /* <DEDUP_REMOVED lines=10> */
.L_x_221:
[----:B------:R-:W-:Y:S05]  /*6410*/  BSYNC B1 ;  /* 0x0000000000017941 */ /* 0x000fea0003800000 */
.L_x_220:
        /* <DEDUP_REMOVED lines=9> */
.L_x_223:
[----:B------:R-:W-:Y:S05]  /*64b0*/  BSYNC B1 ;  /* 0x0000000000017941 */ /* 0x000fea0003800000 */
.L_x_222:
        /* <DEDUP_REMOVED lines=9> */
.L_x_225:
[----:B------:R-:W-:Y:S05]  /*6550*/  BSYNC B1 ;  /* 0x0000000000017941 */ /* 0x000fea0003800000 */
.L_x_224:
        /* <DEDUP_REMOVED lines=10> */
.L_x_227:
[----:B------:R-:W-:Y:S05]  /*6600*/  BSYNC B1 ;  /* 0x0000000000017941 */ /* 0x000fea0003800000 */
.L_x_226:
        /* <DEDUP_REMOVED lines=10> */
.L_x_229:
[----:B------:R-:W-:Y:S05]  /*66b0*/  BSYNC B1 ;  /* 0x0000000000017941 */ /* 0x000fea0003800000 */
.L_x_228:
        /* <DEDUP_REMOVED lines=9> */
.L_x_231:
[----:B------:R-:W-:Y:S05]  /*6750*/  BSYNC B1 ;  /* 0x0000000000017941 */ /* 0x000fea0003800000 */
.L_x_230:
        /* <DEDUP_REMOVED lines=9> */
.L_x_233:
[----:B------:R-:W-:Y:S05]  /*67f0*/  BSYNC B1 ;  /* 0x0000000000017941 */ /* 0x000fea0003800000 */
.L_x_232:
        /* <DEDUP_REMOVED lines=10> */
.L_x_235:
[----:B------:R-:W-:Y:S05]  /*68a0*/  BSYNC B1 ;  /* 0x0000000000017941 */ /* 0x000fea0003800000 */
.L_x_234:
        /* <DEDUP_REMOVED lines=10> */
.L_x_237:
[----:B------:R-:W-:Y:S05]  /*6950*/  BSYNC B1 ;  /* 0x0000000000017941 */ /* 0x000fea0003800000 */
.L_x_236:
        /* <DEDUP_REMOVED lines=9> */
.L_x_239:
[----:B------:R-:W-:Y:S05]  /*69f0*/  BSYNC B1 ;  /* 0x0000000000017941 */ /* 0x000fea0003800000 */
.L_x_238:
        /* <DEDUP_REMOVED lines=9> */
.L_x_241:
[----:B------:R-:W-:Y:S05]  /*6a90*/  BSYNC B1 ;  /* 0x0000000000017941 */ /* 0x000fea0003800000 */
.L_x_240:
        /* <DEDUP_REMOVED lines=10> */
.L_x_243:
[----:B------:R-:W-:Y:S05]  /*6b40*/  BSYNC B1 ;  /* 0x0000000000017941 */ /* 0x000fea0003800000 */
.L_x_242:
        /* <DEDUP_REMOVED lines=10> */
.L_x_245:
[----:B------:R-:W-:Y:S05]  /*6bf0*/  BSYNC B1 ;  /* 0x0000000000017941 */ /* 0x000fea0003800000 */
.L_x_244:
        /* <DEDUP_REMOVED lines=9> */
.L_x_247:
[----:B------:R-:W-:Y:S05]  /*6c90*/  BSYNC B1 ;  /* 0x0000000000017941 */ /* 0x000fea0003800000 */
.L_x_246:
        /* <DEDUP_REMOVED lines=9> */
.L_x_249:
[----:B------:R-:W-:Y:S05]  /*6d30*/  BSYNC B1 ;  /* 0x0000000000017941 */ /* 0x000fea0003800000 */
.L_x_248:
        /* <DEDUP_REMOVED lines=10> */
.L_x_251:
[----:B------:R-:W-:Y:S05]  /*6de0*/  BSYNC B1 ;  /* 0x0000000000017941 */ /* 0x000fea0003800000 */
.L_x_250:
        /* <DEDUP_REMOVED lines=10> */
.L_x_253:
[----:B------:R-:W-:Y:S05]  /*6e90*/  BSYNC B1 ;  /* 0x0000000000017941 */ /* 0x000fea0003800000 */
.L_x_252:
        /* <DEDUP_REMOVED lines=9> */
.L_x_255:
[----:B------:R-:W-:Y:S05]  /*6f30*/  BSYNC B1 ;  /* 0x0000000000017941 */ /* 0x000fea0003800000 */
.L_x_254:
        /* <DEDUP_REMOVED lines=9> */
.L_x_257:
[----:B------:R-:W-:Y:S05]  /*6fd0*/  BSYNC B1 ;  /* 0x0000000000017941 */ /* 0x000fea0003800000 */
.L_x_256:
        /* <DEDUP_REMOVED lines=10> */
.L_x_259:
[----:B------:R-:W-:Y:S05]  /*7080*/  BSYNC B1 ;  /* 0x0000000000017941 */ /* 0x000fea0003800000 */
.L_x_258:
        /* <DEDUP_REMOVED lines=10> */
.L_x_261:
[----:B------:R-:W-:Y:S05]  /*7130*/  BSYNC B1 ;  /* 0x0000000000017941 */ /* 0x000fea0003800000 */
.L_x_260:
        /* <DEDUP_REMOVED lines=9> */
.L_x_263:
[----:B------:R-:W-:Y:S05]  /*71d0*/  BSYNC B1 ;  /* 0x0000000000017941 */ /* 0x000fea0003800000 */
.L_x_262:
        /* <DEDUP_REMOVED lines=9> */
.L_x_265:
[----:B------:R-:W-:Y:S05]  /*7270*/  BSYNC B1 ;  /* 0x0000000000017941 */ /* 0x000fea0003800000 */
.L_x_264:
        /* <DEDUP_REMOVED lines=10> */
.L_x_267:
[----:B------:R-:W-:Y:S05]  /*7320*/  BSYNC B1 ;  /* 0x0000000000017941 */ /* 0x000fea0003800000 */
.L_x_266:
        /* <DEDUP_REMOVED lines=10> */
.L_x_269:
[----:B------:R-:W-:Y:S05]  /*73d0*/  BSYNC B1 ;  /* 0x0000000000017941 */ /* 0x000fea0003800000 */
.L_x_268:
        /* <DEDUP_REMOVED lines=9> */
.L_x_271:
[----:B------:R-:W-:Y:S05]  /*7470*/  BSYNC B1 ;  /* 0x0000000000017941 */ /* 0x000fea0003800000 */
.L_x_270:
        /* <DEDUP_REMOVED lines=9> */
.L_x_273:
[----:B------:R-:W-:Y:S05]  /*7510*/  BSYNC B1 ;  /* 0x0000000000017941 */ /* 0x000fea0003800000 */
.L_x_272:
        /* <DEDUP_REMOVED lines=10> */
.L_x_275:
[----:B------:R-:W-:Y:S05]  /*75c0*/  BSYNC B1 ;  /* 0x0000000000017941 */ /* 0x000fea0003800000 */
.L_x_274:
        /* <DEDUP_REMOVED lines=10> */
.L_x_277:
[----:B------:R-:W-:Y:S05]  /*7670*/  BSYNC B1 ;  /* 0x0000000000017941 */ /* 0x000fea0003800000 */
.L_x_276:
[----:B01--45:R-:W-:Y:S01]  /*7680*/  HADD2.F32 R6, -RZ, R152.H0_H0 ;  /* 0x20000098ff067230 */ /* 0x033fe20000004100 */
        /* <DEDUP_REMOVED lines=8> */
.L_x_279:
[----:B------:R-:W-:Y:S05]  /*7710*/  BSYNC B1 ;  /* 0x0000000000017941 */ /* 0x000fea0003800000 */
.L_x_278:
[----:B0-2--5:R-:W-:Y:S01]  /*7720*/  HADD2.F32 R4, -RZ, R152.H0_H0 ;  /* 0x20000098ff047230 */ /* 0x025fe20000004100 */
[----:B------:R-:W-:Y:S01]  /*7730*/  ISETP.GT.AND P0, PT, R0, 0x8, P0 ;  /* 0x000000080000780c */ /* 0x000fe20000704270 */
[----:B------:R-:W-:Y:S01]  /*7740*/  @P1 IMAD.MOV.U32 R5, RZ, RZ, R11 ;  /* 0x000000ffff051224 */ /* 0x000fe200078e000b */
[----:B------:R-:W-:Y:S02]  /*7750*/  BSSY B1, `(.L_x_280) ;  /* 0x0000008000017945 */ /* 0x000fe40003800000 */
[----:B------:R-:W-:Y:S01]  /*7760*/  FMUL R3, R4, R155 ;  /* 0x0000009b04037220 */ /* 0x000fe20000400000 */
[----:B------:R-:W-:-:S03]  /*7770*/  @P1 IMAD.MOV.U32 R4, RZ, RZ, R10 ;  /* 0x000000ffff041224 */ /* 0x000fc600078e000a */
[----:B------:R-:W-:-:S05]  /*7780*/  FFMA R3, R150, R154, R3 ;  /* 0x0000009a96037223 */ /* 0x000fca0000000003 */
[----:B------:R-:W-:-:S05]  /*7790*/  F2FP.F16.F32.PACK_AB R3, RZ, R3 ;  /* 0x00000003ff03723e */ /* 0x000fca00000000ff */
[----:B------:R0:W-:Y:S01]  /*77a0*/  @P1 STG.E.U16 desc[UR36][R4.64+0x1f0], R3 ;  /* 0x0001f00304001986 */ /* 0x0001e2000c101524 */
[----:B------:R-:W-:Y:S05]  /*77b0*/  @!P0 BRA `(.L_x_281) ;  /* 0x0000000000048947 */ /* 0x000fea0003800000 */
[----:B------:R2:W5:Y:S02]  /*77c0*/  LDG.E.LTC128B.U16 R152, desc[UR36][R8.64+0x1f2] ;  /* 0x0001f22408987981 */ /* 0x000564000c1e1520 */
.L_x_281:
[----:B------:R-:W-:Y:S05]  /*77d0*/  BSYNC B1 ;  /* 0x0000000000017941 */ /* 0x000fea0003800000 */
.L_x_280:
[----:B------:R-:W-:Y:S05]  /*77e0*/  @!P0 BRA `(.L_x_282) ;  /* 0x0000002400308947 */ /* 0x000fea0003800000 */
[----:B-----5:R-:W-:-:S05]  /*77f0*/  HADD2.F32 R152, -RZ, R152.H0_H0 ;  /* 0x20000098ff987230 */ /* 0x020fca0000004100 */
[----:B------:R-:W-:-:S04]  /*7800*/  FMUL R152, R152, R155 ;  /* 0x0000009b98987220 */ /* 0x000fc80000400000 */
[----:B------:R-:W-:-:S05]  /*7810*/  FFMA R152, R151, R154, R152 ;  /* 0x0000009a97987223 */ /* 0x000fca0000000098 */
[----:B------:R-:W-:-:S05]  /*7820*/  F2FP.F16.F32.PACK_AB R152, RZ, R152 ;  /* 0x00000098ff98723e */ /* 0x000fca00000000ff */
[----:B------:R4:W-:Y:S01]  /*7830*/  STG.E.U16 desc[UR36][R10.64+0x1f2], R152 ;  /* 0x0001f2980a007986 */ /* 0x0009e2000c101524 */
[----:B------:R-:W-:Y:S05]  /*7840*/  BRA `(.L_x_282) ;  /* 0x0000002400187947 */ /* 0x000fea0003800000 */
.L_x_29:
[----:B------:R-:W-:Y:S01]  /*7850*/  ISETP.GT.AND P0, PT, R3, 0x1, PT ;  /* 0x000000010300780c */ /* 0x000fe20003f04270 */
[----:B------:R-:W-:Y:S01]  /*7860*/  ULDC.64 UR4, c[0x0][0x5c0] ;  /* 0x0001700000047ab9 */ /* 0x000fe20000000a00 */
[-C--:B------:R-:W-:Y:S01]  /*7870*/  FMUL R24, R24, R154.reuse ;  /* 0x0000009a18187220 */ /* 0x080fe20000400000 */
[-C--:B------:R-:W-:Y:S01]  /*7880*/  FMUL R25, R25, R154.reuse ;  /* 0x0000009a19197220 */ /* 0x080fe20000400000 */
[----:B------:R-:W-:Y:S01]  /*7890*/  ISETP.GT.AND P3, PT, R0, RZ, P0 ;  /* 0x000000ff0000720c */ /* 0x000fe20000764270 */
[-C--:B------:R-:W-:Y:S01]  /*78a0*/  FMUL R26, R26, R154.reuse ;  /* 0x0000009a1a1a7220 */ /* 0x080fe20000400000 */
[----:B------:R-:W-:Y:S01]  /*78b0*/  LEA R4, P4, R160, UR4, 0x1 ;  /* 0x00000004a0047c11 */ /* 0x000fe2000f8808ff */
[----:B------:R-:W-:Y:S01]  /*78c0*/  FMUL R27, R27, R154 ;  /* 0x0000009a1b1b7220 */ /* 0x000fe20000400000 */
[----:B------:R-:W-:Y:S01]  /*78d0*/  F2FP.F16.F32.PACK_AB R24, RZ, R24 ;  /* 0x00000018ff18723e */ /* 0x000fe200000000ff */
[-C--:B------:R-:W-:Y:S01]  /*78e0*/  FMUL R28, R28, R154.reuse ;  /* 0x0000009a1c1c7220 */ /* 0x080fe20000400000 */
[----:B------:R-:W-:Y:S01]  /*78f0*/  LEA.HI.X R5, R160, UR5, R169, 0x1, P4 ;  /* 0x00000005a0057c11 */ /* 0x000fe2000a0f0ca9 */
[-C--:B------:R-:W-:Y:S01]  /*7900*/  FMUL R29, R29, R154.reuse ;  /* 0x0000009a1d1d7220 */ /* 0x080fe20000400000 */
[----:B------:R-:W-:Y:S01]  /*7910*/  F2FP.F16.F32.PACK_AB R25, RZ, R25 ;  /* 0x00000019ff19723e */ /* 0x000fe200000000ff */
[-C--:B------:R-:W-:Y:S01]  /*7920*/  FMUL R30, R30, R154.reuse ;  /* 0x0000009a1e1e7220 */ /* 0x080fe20000400000 */
[----:B------:R-:W-:Y:S01]  /*7930*/  SHF.L.U64.HI R11, R10, 0x4, R11 ;  /* 0x000000040a0b7819 */ /* 0x000fe2000001020b */
[----:B------:R-:W-:Y:S01]  /*7940*/  @P1 STG.E.U16 desc[UR36][R4.64], R24 ;  /* 0x0000001804001986 */ /* 0x000fe2000c101524 */
[----:B------:R-:W-:Y:S01]  /*7950*/  ISETP.GT.AND P1, PT, R3, 0x8, PT ;  /* 0x000000080300780c */ /* 0x000fe20003f24270 */
[----:B------:R-:W-:Y:S01]  /*7960*/  FMUL R31, R31, R154 ;  /* 0x0000009a1f1f7220 */ /* 0x000fe20000400000 */
[----:B------:R-:W-:Y:S01]  /*7970*/  ISETP.GT.AND P4, PT, R0, 0x8, P0 ;  /* 0x000000080000780c */ /* 0x000fe20000784270 */
[----:B------:R-:W-:Y:S01]  /*7980*/  @P3 STG.E.U16 desc[UR36][R4.64+0x2], R25 ;  /* 0x0000021904003986 */ /* 0x000fe2000c101524 */
[----:B------:R-:W-:Y:S01]  /*7990*/  LEA R6, P3, R10, R4, 0x4 ;  /* 0x000000040a067211 */ /* 0x000fe200078620ff */
[-C--:B------:R-:W-:Y:S01]  /*79a0*/  FMUL R32, R32, R154.reuse ;  /* 0x0000009a20207220 */ /* 0x080fe20000400000 */
[C---:B------:R-:W-:Y:S01]  /*79b0*/  ISETP.GT.AND P2, PT, R0.reuse, 0x8, P2 ;  /* 0x000000080000780c */ /* 0x040fe20001744270 */
[-C--:B------:R-:W-:Y:S01]  /*79c0*/  FMUL R33, R33, R154.reuse ;  /* 0x0000009a21217220 */ /* 0x080fe20000400000 */
[----:B------:R-:W-:Y:S01]  /*79d0*/  ISETP.GT.AND P0, PT, R3, 0x9, PT ;  /* 0x000000090300780c */ /* 0x000fe20003f04270 */
[----:B------:R-:W-:Y:S01]  /*79e0*/  IMAD.X R7, R11, 0x1, R5, P3 ;  /* 0x000000010b077824 */ /* 0x000fe200018e0605 */
[----:B------:R-:W-:Y:S01]  /*79f0*/  ISETP.GT.AND P5, PT, R0, RZ, P1 ;  /* 0x000000ff0000720c */ /* 0x000fe20000fa4270 */
[-C--:B------:R-:W-:Y:S01]  /*7a00*/  FMUL R34, R34, R154.reuse ;  /* 0x0000009a22227220 */ /* 0x080fe20000400000 */
[----:B------:R-:W-:Y:S01]  /*7a10*/  ISETP.GT.AND P3, PT, R0, RZ, P0 ;  /* 0x000000ff0000720c */ /* 0x000fe20000764270 */
[----:B------:R-:W-:Y:S01]  /*7a20*/  FMUL R35, R35, R154 ;  /* 0x0000009a23237220 */ /* 0x000fe20000400000 */
[----:B------:R-:W-:Y:S01]  /*7a30*/  F2FP.F16.F32.PACK_AB R26, RZ, R26 ;  /* 0x0000001aff1a723e */ /* 0x000fe200000000ff */
[-C--:B------:R-:W-:Y:S01]  /*7a40*/  FMUL R36, R36, R154.reuse ;  /* 0x0000009a24247220 */ /* 0x080fe20000400000 */
[----:B------:R-:W-:Y:S01]  /*7a50*/  F2FP.F16.F32.PACK_AB R27, RZ, R27 ;  /* 0x0000001bff1b723e */ /* 0x000fe200000000ff */
[----:B------:R-:W-:Y:S01]  /*7a60*/  FMUL R37, R37, R154 ;  /* 0x0000009a25257220 */ /* 0x000fe20000400000 */
[----:B------:R-:W-:Y:S01]  /*7a70*/  F2FP.F16.F32.PACK_AB R28, RZ, R28 ;  /* 0x0000001cff1c723e */ /* 0x000fe200000000ff */
[----:B------:R-:W-:Y:S01]  /*7a80*/  @P2 STG.E.U16 desc[UR36][R6.64], R26 ;  /* 0x0000001a06002986 */ /* 0x000fe2000c101524 */
[----:B------:R-:W-:Y:S01]  /*7a90*/  F2FP.F16.F32.PACK_AB R29, RZ, R29 ;  /* 0x0000001dff1d723e */ /* 0x000fe200000000ff */
[-C--:B------:R-:W-:Y:S01]  /*7aa0*/  FMUL R38, R38, R154.reuse ;  /* 0x0000009a26267220 */ /* 0x080fe20000400000 */
[C---:B------:R-:W-:Y:S01]  /*7ab0*/  ISETP.GT.AND P2, PT, R0.reuse, 0x8, P1 ;  /* 0x000000080000780c */ /* 0x040fe20000f44270 */
[----:B------:R-:W-:Y:S01]  /*7ac0*/  @P4 STG.E.U16 desc[UR36][R6.64+0x2], R27 ;  /* 0x0000021b06004986 */ /* 0x000fe2000c101524 */
[----:B------:R-:W-:Y:S01]  /*7ad0*/  ISETP.GT.AND P1, PT, R3, 0x10, PT ;  /* 0x000000100300780c */ /* 0x000fe20003f24270 */
[----:B------:R-:W-:Y:S01]  /*7ae0*/  FMUL R39, R39, R154 ;  /* 0x0000009a27277220 */ /* 0x000fe20000400000 */
[----:B------:R-:W-:Y:S01]  /*7af0*/  F2FP.F16.F32.PACK_AB R30, RZ, R30 ;  /* 0x0000001eff1e723e */ /* 0x000fe200000000ff */
[----:B------:R-:W-:Y:S01]  /*7b00*/  @P5 STG.E.U16 desc[UR36][R4.64+0x10], R28 ;  /* 0x0000101c04005986 */ /* 0x000fe2000c101524 */
[----:B------:R-:W-:Y:S01]  /*7b10*/  ISETP.GT.AND P4, PT, R0, RZ, P1 ;  /* 0x000000ff0000720c */ /* 0x000fe20000f84270 */
[-C--:B------:R-:W-:Y:S01]  /*7b20*/  FMUL R40, R40, R154.reuse ;  /* 0x0000009a28287220 */ /* 0x080fe20000400000 */
[----:B------:R-:W-:Y:S01]  /*7b30*/  F2FP.F16.F32.PACK_AB R31, RZ, R31 ;  /* 0x0000001fff1f723e */ /* 0x000fe200000000ff */
[----:B------:R-:W-:Y:S01]  /*7b40*/  @P3 STG.E.U16 desc[UR36][R4.64+0x12], R29 ;  /* 0x0000121d04003986 */ /* 0x000fe2000c101524 */
[----:B------:R-:W-:Y:S01]  /*7b50*/  ISETP.GT.AND P3, PT, R0, 0x8, P0 ;  /* 0x000000080000780c */ /* 0x000fe20000764270 */
[----:B------:R-:W-:Y:S01]  /*7b60*/  FMUL R41, R41, R154 ;  /* 0x0000009a29297220 */ /* 0x000fe20000400000 */
[----:B------:R-:W-:Y:S01]  /*7b70*/  ISETP.GT.AND P0, PT, R3, 0x11, PT ;  /* 0x000000110300780c */ /* 0x000fe20003f04270 */
[----:B------:R-:W-:Y:S01]  /*7b80*/  @P2 STG.E.U16 desc[UR36][R6.64+0x10], R30 ;  /* 0x0000101e06002986 */ /* 0x000fe2000c101524 */
[----:B------:R-:W-:Y:S01]  /*7b90*/  F2FP.F16.F32.PACK_AB R32, RZ, R32 ;  /* 0x00000020ff20723e */ /* 0x000fe200000000ff */
[-C--:B------:R-:W-:Y:S01]  /*7ba0*/  FMUL R42, R42, R154.reuse ;  /* 0x0000009a2a2a7220 */ /* 0x080fe20000400000 */
[C---:B------:R-:W-:Y:S01]  /*7bb0*/  ISETP.GT.AND P5, PT, R0.reuse, RZ, P0 ;  /* 0x000000ff0000720c */ /* 0x040fe200007a4270 */
[-C--:B------:R-:W-:Y:S01]  /*7bc0*/  FMUL R43, R43, R154.reuse ;  /* 0x0000009a2b2b7220 */ /* 0x080fe20000400000 */
[----:B------:R-:W-:Y:S01]  /*7bd0*/  ISETP.GT.AND P2, PT, R0, 0x8, P1 ;  /* 0x000000080000780c */ /* 0x000fe20000f44270 */
[-C--:B------:R-:W-:Y:S01]  /*7be0*/  FMUL R44, R44, R154.reuse ;  /* 0x0000009a2c2c7220 */ /* 0x080fe20000400000 */
[----:B------:R-:W-:Y:S01]  /*7bf0*/  ISETP.GT.AND P1, PT, R3, 0x18, PT ;  /* 0x000000180300780c */ /* 0x000fe20003f24270 */
[-C--:B------:R-:W-:Y:S01]  /*7c00*/  FMUL R45, R45, R154.reuse ;  /* 0x0000009a2d2d7220 */ /* 0x080fe20000400000 */
[----:B------:R-:W-:Y:S01]  /*7c10*/  F2FP.F16.F32.PACK_AB R33, RZ, R33 ;  /* 0x00000021ff21723e */ /* 0x000fe200000000ff */
[----:B------:R-:W-:Y:S01]  /*7c20*/  @P3 STG.E.U16 desc[UR36][R6.64+0x12], R31 ;  /* 0x0000121f06003986 */ /* 0x000fe2000c101524 */
[----:B------:R-:W-:Y:S01]  /*7c30*/  ISETP.GT.AND P3, PT, R0, 0x8, P0 ;  /* 0x000000080000780c */ /* 0x000fe20000764270 */
[-C--:B------:R-:W-:Y:S01]  /*7c40*/  FMUL R46, R46, R154.reuse ;  /* 0x0000009a2e2e7220 */ /* 0x080fe20000400000 */
[----:B------:R-:W-:Y:S01]  /*7c50*/  ISETP.GT.AND P0, PT, R3, 0x19, PT ;  /* 0x000000190300780c */ /* 0x000fe20003f04270 */
[----:B------:R-:W-:Y:S01]  /*7c60*/  @P4 STG.E.U16 desc[UR36][R4.64+0x20], R32 ;  /* 0x0000202004004986 */ /* 0x000fe2000c101524 */
[C---:B------:R-:W-:Y:S01]  /*7c70*/  ISETP.GT.AND P4, PT, R0.reuse, RZ, P1 ;  /* 0x000000ff0000720c */ /* 0x040fe20000f84270 */
[----:B------:R-:W-:Y:S01]  /*7c80*/  FMUL R47, R47, R154 ;  /* 0x0000009a2f2f7220 */ /* 0x000fe20000400000 */
[----:B------:R-:W-:Y:S01]  /*7c90*/  F2FP.F16.F32.PACK_AB R34, RZ, R34 ;  /* 0x00000022ff22723e */ /* 0x000fe200000000ff */
[----:B------:R-:W-:Y:S01]  /*7ca0*/  @P5 STG.E.U16 desc[UR36][R4.64+0x22], R33 ;  /* 0x0000222104005986 */ /* 0x000fe2000c101524 */
[----:B------:R-:W-:Y:S01]  /*7cb0*/  ISETP.GT.AND P5, PT, R0, RZ, P0 ;  /* 0x000000ff0000720c */ /* 0x000fe200007a4270 */
[----:B------:R-:W-:Y:S01]  /*7cc0*/  FMUL R48, R48, R154 ;  /* 0x0000009a30307220 */ /* 0x000fe20000400000 */
[----:B------:R-:W-:Y:S01]  /*7cd0*/  F2FP.F16.F32.PACK_AB R35, RZ, R35 ;  /* 0x00000023ff23723e */ /* 0x000fe200000000ff */
[----:B------:R-:W-:Y:S01]  /*7ce0*/  @P2 STG.E.U16 desc[UR36][R6.64+0x20], R34 ;  /* 0x0000202206002986 */ /* 0x000fe2000c101524 */
[----:B------:R-:W-:Y:S01]  /*7cf0*/  F2FP.F16.F32.PACK_AB R36, RZ, R36 ;  /* 0x00000024ff24723e */ /* 0x000fe200000000ff */
[-C--:B------:R-:W-:Y:S01]  /*7d00*/  FMUL R49, R49, R154.reuse ;  /* 0x0000009a31317220 */ /* 0x080fe20000400000 */
[----:B------:R-:W-:Y:S01]  /*7d10*/  ISETP.GT.AND P2, PT, R0, 0x8, P1 ;  /* 0x000000080000780c */ /* 0x000fe20000f44270 */
[----:B------:R-:W-:Y:S01]  /*7d20*/  @P3 STG.E.U16 desc[UR36][R6.64+0x22], R35 ;  /* 0x0000222306003986 */ /* 0x000fe2000c101524 */
[----:B------:R-:W-:Y:S01]  /*7d30*/  ISETP.GT.AND P1, PT, R3, 0x20, PT ;  /* 0x000000200300780c */ /* 0x000fe20003f24270 */
[-C--:B------:R-:W-:Y:S01]  /*7d40*/  FMUL R50, R50, R154.reuse ;  /* 0x0000009a32327220 */ /* 0x080fe20000400000 */
[----:B------:R-:W-:Y:S01]  /*7d50*/  F2FP.F16.F32.PACK_AB R37, RZ, R37 ;  /* 0x00000025ff25723e */ /* 0x000fe200000000ff */
[----:B------:R-:W-:Y:S01]  /*7d60*/  @P4 STG.E.U16 desc[UR36][R4.64+0x30], R36 ;  /* 0x0000302404004986 */ /* 0x000fe2000c101524 */
[C---:B------:R-:W-:Y:S01]  /*7d70*/  ISETP.GT.AND P3, PT, R0.reuse, 0x8, P0 ;  /* 0x000000080000780c */ /* 0x040fe20000764270 */
[-C--:B------:R-:W-:Y:S01]  /*7d80*/  FMUL R51, R51, R154.reuse ;  /* 0x0000009a33337220 */ /* 0x080fe20000400000 */
[----:B------:R-:W-:Y:S01]  /*7d90*/  ISETP.GT.AND P0, PT, R3, 0x21, PT ;  /* 0x000000210300780c */ /* 0x000fe20003f04270 */
[----:B------:R-:W-:Y:S01]  /*7da0*/  @P5 STG.E.U16 desc[UR36][R4.64+0x32], R37 ;  /* 0x0000322504005986 */ /* 0x000fe2000c101524 */
[----:B------:R-:W-:Y:S01]  /*7db0*/  ISETP.GT.AND P4, PT, R0, RZ, P1 ;  /* 0x000000ff0000720c */ /* 0x000fe20000f84270 */
[----:B------:R-:W-:Y:S01]  /*7dc0*/  FMUL R52, R52, R154 ;  /* 0x0000009a34347220 */ /* 0x000fe20000400000 */
[----:B------:R-:W-:Y:S01]  /*7dd0*/  F2FP.F16.F32.PACK_AB R38, RZ, R38 ;  /* 0x00000026ff26723e */ /* 0x000fe200000000ff */
[-C--:B------:R-:W-:Y:S01]  /*7de0*/  FMUL R53, R53, R154.reuse ;  /* 0x0000009a35357220 */ /* 0x080fe20000400000 */
        /* <DEDUP_REMOVED lines=325> */
[----:B------:R-:W-:Y:S01]  /*9240*/  FMUL R151, R151, R154 ;  /* 0x0000009a97977220 */ /* 0x000fe20000400000 */
[----:B------:R-:W-:Y:S01]  /*9250*/  ISETP.GT.AND P2, PT, R0, 0x8, P1 ;  /* 0x000000080000780c */ /* 0x000fe20000f44270 */
[----:B------:R-:W-:Y:S01]  /*9260*/  @P3 STG.E.U16 desc[UR36][R6.64+0x132], R103 ;  /* 0x0001326706003986 */ /* 0x000fe2000c101524 */
[----:B------:R-:W-:-:S02]  /*9270*/  ISETP.GT.AND P1, PT, R3, 0xa8, PT ;  /* 0x000000a80300780c */ /* 0x000fc40003f24270 */
[----:B------:R-:W-:Y:S01]  /*9280*/  F2FP.F16.F32.PACK_AB R105, RZ, R105 ;  /* 0x00000069ff69723e */ /* 0x000fe200000000ff */
[----:B------:R-:W-:Y:S01]  /*9290*/  @P4 STG.E.U16 desc[UR36][R4.64+0x140], R104 ;  /* 0x0001406804004986 */ /* 0x000fe2000c101524 */
[C---:B------:R-:W-:Y:S02]  /*92a0*/  ISETP.GT.AND P3, PT, R0.reuse, 0x8, P0 ;  /* 0x000000080000780c */ /* 0x040fe40000764270 */
[----:B------:R-:W-:Y:S01]  /*92b0*/  ISETP.GT.AND P0, PT, R3, 0xa9, PT ;  /* 0x000000a90300780c */ /* 0x000fe20003f04270 */
[----:B------:R-:W-:Y:S01]  /*92c0*/  @P5 STG.E.U16 desc[UR36][R4.64+0x142], R105 ;  /* 0x0001426904005986 */ /* 0x000fe2000c101524 */
[C---:B------:R-:W-:Y:S02]  /*92d0*/  ISETP.GT.AND P4, PT, R0.reuse, RZ, P1 ;  /* 0x000000ff0000720c */ /* 0x040fe40000f84270 */
[----:B------:R-:W-:Y:S02]  /*92e0*/  F2FP.F16.F32.PACK_AB R106, RZ, R106 ;  /* 0x0000006aff6a723e */ /* 0x000fe400000000ff */
[----:B------:R-:W-:-:S02]  /*92f0*/  ISETP.GT.AND P5, PT, R0, RZ, P0 ;  /* 0x000000ff0000720c */ /* 0x000fc400007a4270 */
[----:B------:R-:W-:Y:S01]  /*9300*/  F2FP.F16.F32.PACK_AB R107, RZ, R107 ;  /* 0x0000006bff6b723e */ /* 0x000fe200000000ff */
[----:B------:R-:W-:Y:S01]  /*9310*/  @P2 STG.E.U16 desc[UR36][R6.64+0x140], R106 ;  /* 0x0001406a06002986 */ /* 0x000fe2000c101524 */
[----:B------:R-:W-:Y:S02]  /*9320*/  F2FP.F16.F32.PACK_AB R108, RZ, R108 ;  /* 0x0000006cff6c723e */ /* 0x000fe400000000ff */
[C---:B------:R-:W-:Y:S01]  /*9330*/  ISETP.GT.AND P2, PT, R0.reuse, 0x8, P1 ;  /* 0x000000080000780c */ /* 0x040fe20000f44270 */
[----:B------:R-:W-:Y:S01]  /*9340*/  @P3 STG.E.U16 desc[UR36][R6.64+0x142], R107 ;  /* 0x0001426b06003986 */ /* 0x000fe2000c101524 */
[----:B------:R-:W-:Y:S02]  /*9350*/  ISETP.GT.AND P1, PT, R3, 0xb0, PT ;  /* 0x000000b00300780c */ /* 0x000fe40003f24270 */
[----:B------:R-:W-:Y:S01]  /*9360*/  F2FP.F16.F32.PACK_AB R109, RZ, R109 ;  /* 0x0000006dff6d723e */ /* 0x000fe200000000ff */
[----:B------:R-:W-:Y:S01]  /*9370*/  @P4 STG.E.U16 desc[UR36][R4.64+0x150], R108 ;  /* 0x0001506c04004986 */ /* 0x000fe2000c101524 */
[----:B------:R-:W-:-:S02]  /*9380*/  ISETP.GT.AND P3, PT, R0, 0x8, P0 ;  /* 0x000000080000780c */ /* 0x000fc40000764270 */
[----:B------:R-:W-:Y:S01]  /*9390*/  ISETP.GT.AND P0, PT, R3, 0xb1, PT ;  /* 0x000000b10300780c */ /* 0x000fe20003f04270 */
[----:B------:R-:W-:Y:S01]  /*93a0*/  @P5 STG.E.U16 desc[UR36][R4.64+0x152], R109 ;  /* 0x0001526d04005986 */ /* 0x000fe2000c101524 */
[C---:B------:R-:W-:Y:S02]  /*93b0*/  ISETP.GT.AND P4, PT, R0.reuse, RZ, P1 ;  /* 0x000000ff0000720c */ /* 0x040fe40000f84270 */
[----:B------:R-:W-:Y:S02]  /*93c0*/  F2FP.F16.F32.PACK_AB R110, RZ, R110 ;  /* 0x0000006eff6e723e */ /* 0x000fe400000000ff */
[----:B------:R-:W-:Y:S02]  /*93d0*/  ISETP.GT.AND P5, PT, R0, RZ, P0 ;  /* 0x000000ff0000720c */ /* 0x000fe400007a4270 */
[----:B------:R-:W-:Y:S01]  /*93e0*/  F2FP.F16.F32.PACK_AB R111, RZ, R111 ;  /* 0x0000006fff6f723e */ /* 0x000fe200000000ff */
[----:B------:R-:W-:Y:S01]  /*93f0*/  @P2 STG.E.U16 desc[UR36][R6.64+0x150], R110 ;  /* 0x0001506e06002986 */ /* 0x000fe2000c101524 */
[----:B------:R-:W-:-:S02]  /*9400*/  F2FP.F16.F32.PACK_AB R112, RZ, R112 ;  /* 0x00000070ff70723e */ /* 0x000fc400000000ff */
[C---:B------:R-:W-:Y:S01]  /*9410*/  ISETP.GT.AND P2, PT, R0.reuse, 0x8, P1 ;  /* 0x000000080000780c */ /* 0x040fe20000f44270 */
[----:B------:R-:W-:Y:S01]  /*9420*/  @P3 STG.E.U16 desc[UR36][R6.64+0x152], R111 ;  /* 0x0001526f06003986 */ /* 0x000fe2000c101524 */
[C---:B------:R-:W-:Y:S02]  /*9430*/  ISETP.GT.AND P1, PT, R3.reuse, 0xb8, PT ;  /* 0x000000b80300780c */ /* 0x040fe40003f24270 */
[----:B------:R-:W-:Y:S01]  /*9440*/  F2FP.F16.F32.PACK_AB R113, RZ, R113 ;  /* 0x00000071ff71723e */ /* 0x000fe200000000ff */
[----:B------:R-:W-:Y:S01]  /*9450*/  @P4 STG.E.U16 desc[UR36][R4.64+0x160], R112 ;  /* 0x0001607004004986 */ /* 0x000fe2000c101524 */
[C---:B------:R-:W-:Y:S02]  /*9460*/  ISETP.GT.AND P3, PT, R0.reuse, 0x8, P0 ;  /* 0x000000080000780c */ /* 0x040fe40000764270 */
[----:B------:R-:W-:Y:S01]  /*9470*/  ISETP.GT.AND P0, PT, R3, 0xb9, PT ;  /* 0x000000b90300780c */ /* 0x000fe20003f04270 */
[----:B------:R-:W-:Y:S01]  /*9480*/  @P5 STG.E.U16 desc[UR36][R4.64+0x162], R113 ;  /* 0x0001627104005986 */ /* 0x000fe2000c101524 */
[----:B------:R-:W-:-:S02]  /*9490*/  ISETP.GT.AND P4, PT, R0, RZ, P1 ;  /* 0x000000ff0000720c */ /* 0x000fc40000f84270 */
[----:B------:R-:W-:Y:S02]  /*94a0*/  F2FP.F16.F32.PACK_AB R114, RZ, R114 ;  /* 0x00000072ff72723e */ /* 0x000fe400000000ff */
[C---:B------:R-:W-:Y:S02]  /*94b0*/  ISETP.GT.AND P5, PT, R0.reuse, RZ, P0 ;  /* 0x000000ff0000720c */ /* 0x040fe400007a4270 */
[----:B------:R-:W-:Y:S01]  /*94c0*/  F2FP.F16.F32.PACK_AB R115, RZ, R115 ;  /* 0x00000073ff73723e */ /* 0x000fe200000000ff */
[----:B------:R-:W-:Y:S01]  /*94d0*/  @P2 STG.E.U16 desc[UR36][R6.64+0x160], R114 ;  /* 0x0001607206002986 */ /* 0x000fe2000c101524 */
[----:B------:R-:W-:Y:S02]  /*94e0*/  F2FP.F16.F32.PACK_AB R116, RZ, R116 ;  /* 0x00000074ff74723e */ /* 0x000fe400000000ff */
        /* <DEDUP_REMOVED lines=65> */
[----:B------:R-:W-:Y:S02]  /*9900*/  ISETP.GT.AND P5, PT, R0, RZ, P0 ;  /* 0x000000ff0000720c */ /* 0x000fe400007a4270 */
[----:B------:R-:W-:Y:S02]  /*9910*/  F2FP.F16.F32.PACK_AB R134, RZ, R134 ;  /* 0x00000086ff86723e */ /* 0x000fe400000000ff */
[----:B------:R-:W-:Y:S02]  /*9920*/  F2FP.F16.F32.PACK_AB R135, RZ, R135 ;  /* 0x00000087ff87723e */ /* 0x000fe400000000ff */
[----:B------:R-:W-:Y:S01]  /*9930*/  F2FP.F16.F32.PACK_AB R136, RZ, R136 ;  /* 0x00000088ff88723e */ /* 0x000fe200000000ff */
[----:B------:R-:W-:Y:S01]  /*9940*/  @P2 STG.E.U16 desc[UR36][R6.64+0x1b0], R134 ;  /* 0x0001b08606002986 */ /* 0x000fe2000c101524 */
[----:B------:R-:W-:-:S02]  /*9950*/  F2FP.F16.F32.PACK_AB R137, RZ, R137 ;  /* 0x00000089ff89723e */ /* 0x000fc400000000ff */
[C---:B------:R-:W-:Y:S01]  /*9960*/  ISETP.GT.AND P1, PT, R0.reuse, 0x8, P1 ;  /* 0x000000080000780c */ /* 0x040fe20000f24270 */
[----:B------:R-:W-:Y:S01]  /*9970*/  @P3 STG.E.U16 desc[UR36][R6.64+0x1b2], R135 ;  /* 0x0001b28706003986 */ /* 0x000fe2000c101524 */
[C---:B------:R-:W-:Y:S02]  /*9980*/  ISETP.GT.AND P2, PT, R0.reuse, 0x8, P0 ;  /* 0x000000080000780c */ /* 0x040fe40000744270 */
[C---:B------:R-:W-:Y:S01]  /*9990*/  ISETP.GT.AND P0, PT, R3.reuse, 0xe9, PT ;  /* 0x000000e90300780c */ /* 0x040fe20003f04270 */
[----:B------:R-:W-:Y:S01]  /*99a0*/  @P4 STG.E.U16 desc[UR36][R4.64+0x1c0], R136 ;  /* 0x0001c08804004986 */ /* 0x000fe2000c101524 */
[----:B------:R-:W-:Y:S02]  /*99b0*/  ISETP.GT.AND P4, PT, R3, 0xe8, PT ;  /* 0x000000e80300780c */ /* 0x000fe40003f84270 */
[----:B------:R-:W-:Y:S01]  /*99c0*/  F2FP.F16.F32.PACK_AB R138, RZ, R138 ;  /* 0x0000008aff8a723e */ /* 0x000fe200000000ff */
[----:B------:R-:W-:Y:S01]  /*99d0*/  @P5 STG.E.U16 desc[UR36][R4.64+0x1c2], R137 ;  /* 0x0001c28904005986 */ /* 0x000fe2000c101524 */
[----:B------:R-:W-:-:S02]  /*99e0*/  ISETP.GT.AND P5, PT, R0, RZ, P4 ;  /* 0x000000ff0000720c */ /* 0x000fc400027a4270 */
[----:B------:R-:W-:Y:S01]  /*99f0*/  F2FP.F16.F32.PACK_AB R139, RZ, R139 ;  /* 0x0000008bff8b723e */ /* 0x000fe200000000ff */
[----:B------:R-:W-:Y:S01]  /*9a00*/  @P1 STG.E.U16 desc[UR36][R6.64+0x1c0], R138 ;  /* 0x0001c08a06001986 */ /* 0x000fe2000c101524 */
[----:B------:R-:W-:Y:S02]  /*9a10*/  F2FP.F16.F32.PACK_AB R140, RZ, R140 ;  /* 0x0000008cff8c723e */ /* 0x000fe400000000ff */
[C---:B------:R-:W-:Y:S01]  /*9a20*/  ISETP.GT.AND P3, PT, R0.reuse, RZ, P0 ;  /* 0x000000ff0000720c */ /* 0x040fe20000764270 */
[----:B------:R-:W-:Y:S01]  /*9a30*/  @P2 STG.E.U16 desc[UR36][R6.64+0x1c2], R139 ;  /* 0x0001c28b06002986 */ /* 0x000fe2000c101524 */
[C---:B------:R-:W-:Y:S02]  /*9a40*/  ISETP.GT.AND P4, PT, R0.reuse, 0x8, P4 ;  /* 0x000000080000780c */ /* 0x040fe40002784270 */
[----:B------:R-:W-:Y:S02]  /*9a50*/  F2FP.F16.F32.PACK_AB R141, RZ, R141 ;  /* 0x0000008dff8d723e */ /* 0x000fe400000000ff */
[----:B------:R-:W-:Y:S01]  /*9a60*/  F2FP.F16.F32.PACK_AB R142, RZ, R142 ;  /* 0x0000008eff8e723e */ /* 0x000fe200000000ff */
[----:B------:R-:W-:Y:S01]  /*9a70*/  @P5 STG.E.U16 desc[UR36][R4.64+0x1d0], R140 ;  /* 0x0001d08c04005986 */ /* 0x000fe2000c101524 */
[----:B------:R-:W-:-:S02]  /*9a80*/  ISETP.GT.AND P5, PT, R0, 0x8, P0 ;  /* 0x000000080000780c */ /* 0x000fc400007a4270 */
[----:B------:R-:W-:Y:S02]  /*9a90*/  F2FP.F16.F32.PACK_AB R143, RZ, R143 ;  /* 0x0000008fff8f723e */ /* 0x000fe400000000ff */
[C---:B------:R-:W-:Y:S01]  /*9aa0*/  ISETP.GT.AND P0, PT, R3.reuse, 0xf1, PT ;  /* 0x000000f10300780c */ /* 0x040fe20003f04270 */
[----:B------:R-:W-:Y:S01]  /*9ab0*/  @P3 STG.E.U16 desc[UR36][R4.64+0x1d2], R141 ;  /* 0x0001d28d04003986 */ /* 0x000fe2000c101524 */
[----:B------:R-:W-:Y:S02]  /*9ac0*/  ISETP.GT.AND P3, PT, R3, 0xf0, PT ;  /* 0x000000f00300780c */ /* 0x000fe40003f64270 */
[----:B------:R-:W-:Y:S01]  /*9ad0*/  F2FP.F16.F32.PACK_AB R144, RZ, R144 ;  /* 0x00000090ff90723e */ /* 0x000fe200000000ff */
[----:B------:R-:W-:Y:S01]  /*9ae0*/  @P4 STG.E.U16 desc[UR36][R6.64+0x1d0], R142 ;  /* 0x0001d08e06004986 */ /* 0x000fe2000c101524 */
[C---:B------:R-:W-:Y:S02]  /*9af0*/  ISETP.GT.AND P4, PT, R0.reuse, RZ, P3 ;  /* 0x000000ff0000720c */ /* 0x040fe40001f84270 */
[----:B------:R-:W-:Y:S01]  /*9b00*/  F2FP.F16.F32.PACK_AB R145, RZ, R145 ;  /* 0x00000091ff91723e */ /* 0x000fe200000000ff */
[----:B------:R-:W-:Y:S01]  /*9b10*/  @P5 STG.E.U16 desc[UR36][R6.64+0x1d2], R143 ;  /* 0x0001d28f06005986 */ /* 0x000fe2000c101524 */
[----:B------:R-:W-:-:S02]  /*9b20*/  ISETP.GT.AND P5, PT, R0, RZ, P0 ;  /* 0x000000ff0000720c */ /* 0x000fc400007a4270 */
[C---:B------:R-:W-:Y:S02]  /*9b30*/  ISETP.GT.AND P2, PT, R3.reuse, 0xf8, PT ;  /* 0x000000f80300780c */ /* 0x040fe40003f44270 */
[----:B------:R-:W-:Y:S02]  /*9b40*/  ISETP.GT.AND P1, PT, R3, 0xf9, PT ;  /* 0x000000f90300780c */ /* 0x000fe40003f24270 */
[C---:B------:R-:W-:Y:S02]  /*9b50*/  ISETP.GT.AND P3, PT, R0.reuse, 0x8, P3 ;  /* 0x000000080000780c */ /* 0x040fe40001f64270 */
[C---:B------:R-:W-:Y:S01]  /*9b60*/  ISETP.GT.AND P0, PT, R0.reuse, 0x8, P0 ;  /* 0x000000080000780c */ /* 0x040fe20000704270 */
[----:B------:R-:W-:Y:S01]  /*9b70*/  @P4 STG.E.U16 desc[UR36][R4.64+0x1e0], R144 ;  /* 0x0001e09004004986 */ /* 0x000fe2000c101524 */
[C---:B------:R-:W-:Y:S02]  /*9b80*/  ISETP.GT.AND P4, PT, R0.reuse, RZ, P1 ;  /* 0x000000ff0000720c */ /* 0x040fe40000f84270 */
[----:B------:R-:W-:Y:S01]  /*9b90*/  F2FP.F16.F32.PACK_AB R146, RZ, R146 ;  /* 0x00000092ff92723e */ /* 0x000fe200000000ff */
[----:B------:R-:W-:Y:S01]  /*9ba0*/  @P5 STG.E.U16 desc[UR36][R4.64+0x1e2], R145 ;  /* 0x0001e29104005986 */ /* 0x000fe2000c101524 */
[----:B------:R-:W-:-:S02]  /*9bb0*/  ISETP.GT.AND P5, PT, R0, RZ, P2 ;  /* 0x000000ff0000720c */ /* 0x000fc400017a4270 */
[C---:B------:R-:W-:Y:S02]  /*9bc0*/  ISETP.GT.AND P2, PT, R0.reuse, 0x8, P2 ;  /* 0x000000080000780c */ /* 0x040fe40001744270 */
[----:B------:R-:W-:Y:S01]  /*9bd0*/  F2FP.F16.F32.PACK_AB R147, RZ, R147 ;  /* 0x00000093ff93723e */ /* 0x000fe200000000ff */
[----:B------:R-:W-:Y:S01]  /*9be0*/  @P3 STG.E.U16 desc[UR36][R6.64+0x1e0], R146 ;  /* 0x0001e09206003986 */ /* 0x000fe2000c101524 */
[----:B------:R-:W-:Y:S02]  /*9bf0*/  ISETP.GT.AND P1, PT, R0, 0x8, P1 ;  /* 0x000000080000780c */ /* 0x000fe40000f24270 */
[----:B------:R-:W-:Y:S01]  /*9c00*/  F2FP.F16.F32.PACK_AB R148, RZ, R148 ;  /* 0x00000094ff94723e */ /* 0x000fe200000000ff */
[----:B------:R-:W-:Y:S01]  /*9c10*/  @P0 STG.E.U16 desc[UR36][R6.64+0x1e2], R147 ;  /* 0x0001e29306000986 */ /* 0x000fe2000c101524 */
[----:B------:R-:W-:Y:S02]  /*9c20*/  F2FP.F16.F32.PACK_AB R149, RZ, R149 ;  /* 0x00000095ff95723e */ /* 0x000fe400000000ff */
[----:B------:R-:W-:Y:S01]  /*9c30*/  F2FP.F16.F32.PACK_AB R150, RZ, R150 ;  /* 0x00000096ff96723e */ /* 0x000fe200000000ff */
[----:B------:R-:W-:Y:S01]  /*9c40*/  @P5 STG.E.U16 desc[UR36][R4.64+0x1f0], R148 ;  /* 0x0001f09404005986 */ /* 0x000fe2000c101524 */
[----:B------:R-:W-:-:S03]  /*9c50*/  F2FP.F16.F32.PACK_AB R151, RZ, R151 ;  /* 0x00000097ff97723e */ /* 0x000fc600000000ff */
[----:B------:R0:W-:Y:S02]  /*9c60*/  @P4 STG.E.U16 desc[UR36][R4.64+0x1f2], R149 ;  /* 0x0001f29504004986 */ /* 0x0001e4000c101524 */
[----:B0-----:R-:W-:Y:S02]  /*9c70*/  @P2 IMAD.MOV.U32 R4, RZ, RZ, R6 ;  /* 0x000000ffff042224 */ /* 0x001fe400078e0006 */
[----:B------:R-:W-:-:S05]  /*9c80*/  @P2 IMAD.MOV.U32 R5, RZ, RZ, R7 ;  /* 0x000000ffff052224 */ /* 0x000fca00078e0007 */
[----:B------:R0:W-:Y:S04]  /*9c90*/  @P2 STG.E.U16 desc[UR36][R4.64+0x1f0], R150 ;  /* 0x0001f09604002986 */ /* 0x0001e8000c101524 */
[----:B------:R0:W-:Y:S02]  /*9ca0*/  @P1 STG.E.U16 desc[UR36][R6.64+0x1f2], R151 ;  /* 0x0001f29706001986 */ /* 0x0001e4000c101524 */
.L_x_282:
[----:B------:R-:W-:Y:S05]  /*9cb0*/  BSYNC B0 ;  /* 0x0000000000007941 */ /* 0x000fea0003800000 */
.L_x_28:
[----:B------:R-:W-:Y:S01]  /*9cc0*/  ULDC UR4, c[0x0][0xc] ;  /* 0x0000030000047ab9 */ /* 0x000fe20000000800 */
[----:B------:R-:W-:Y:S01]  /*9cd0*/  ULDC UR5, c[0x0][0x10] ;  /* 0x0000040000057ab9 */ /* 0x000fe20000000800 */
[----:B0-----:R-:W0:Y:S01]  /*9ce0*/  LDC R3, c[0x0][0x14] ;  /* 0x00000500ff037b82 */ /* 0x001e220000000800 */
[----:B------:R-:W-:Y:S01]  /*9cf0*/  UIMAD.WIDE.U32 UR4, UR4, UR5, URZ ;  /* 0x00000005040472a5 */ /* 0x000fe2000f8e003f */
[----:B------:R-:W-:Y:S01]  /*9d00*/  PRMT R0, RZ, 0x7610, R0 ;  /* 0x00007610ff007816 */ /* 0x000fe20000000000 */
[----:B----45:R-:W-:Y:S02]  /*9d10*/  IMAD.MOV.U32 R152, RZ, RZ, -0x1 ;  /* 0xffffffffff987424 */ /* 0x030fe400078e00ff */
[----:B------:R-:W-:Y:S02]  /*9d20*/  IMAD.MOV.U32 R23, RZ, RZ, -0x1 ;  /* 0xffffffffff177424 */ /* 0x000fe400078e00ff */
[----:B0-----:R-:W-:-:S04]  /*9d30*/  IMAD.WIDE.U32 R16, R3, UR4, R16 ;  /* 0x0000000403107c25 */ /* 0x001fc8000f8e0010 */
[----:B------:R-:W-:Y:S01]  /*9d40*/  IMAD R3, R3, UR5, RZ ;  /* 0x0000000503037c24 */ /* 0x000fe2000f8e02ff */
[----:B------:R-:W-:Y:S02]  /*9d50*/  ULDC.64 UR4, c[0x0][0x650] ;  /* 0x0001940000047ab9 */ /* 0x000fe40000000a00 */
[----:B------:R-:W-:Y:S01]  /*9d60*/  ISETP.GE.U32.AND P0, PT, R16, UR4, PT ;  /* 0x0000000410007c0c */ /* 0x000fe2000bf06070 */
[----:B------:R-:W-:-:S05]  /*9d70*/  IMAD.IADD R17, R17, 0x1, R3 ;  /* 0x0000000111117824 */ /* 0x000fca00078e0203 */
[----:B------:R-:W-:-:S13]  /*9d80*/  ISETP.GE.U32.AND.EX P0, PT, R17, UR5, PT, P0 ;  /* 0x0000000511007c0c */ /* 0x000fda000bf06100 */
[----:B------:R-:W-:Y:S05]  /*9d90*/  @P0 BRA `(.L_x_283) ;  /* 0x0000000400640947 */ /* 0x000fea0003800000 */
[----:B------:R-:W0:Y:S01]  /*9da0*/  S2R R12, SR_CTAID.X ;  /* 0x00000000000c7919 */ /* 0x000e220000002500 */
[----:B------:R-:W4:Y:S01]  /*9db0*/  LDC.64 R10, c[0x0][0x628] ;  /* 0x00018a00ff0a7b82 */ /* 0x000f220000000a00 */
[----:B------:R-:W-:Y:S01]  /*9dc0*/  ULDC UR4, c[0x0][0x150] ;  /* 0x0000540000047ab9 */ /* 0x000fe20000000800 */
[----:B-123--:R-:W-:Y:S01]  /*9dd0*/  IMAD.MOV.U32 R8, RZ, RZ, R16 ;  /* 0x000000ffff087224 */ /* 0x00efe200078e0010 */
[----:B------:R-:W1:Y:S01]  /*9de0*/  S2R R24, SR_CTAID.Y ;  /* 0x0000000000187919 */ /* 0x000e620000002600 */
[----:B------:R-:W-:-:S04]  /*9df0*/  IMAD.MOV.U32 R9, RZ, RZ, R17 ;  /* 0x000000ffff097224 */ /* 0x000fc800078e0011 */
[----:B------:R-:W2:Y:S08]  /*9e00*/  LDC R21, c[0x0][0x144] ;  /* 0x00005100ff157b82 */ /* 0x000eb00000000800 */
[----:B------:R-:W3:Y:S08]  /*9e10*/  LDC R0, c[0x0][0x630] ;  /* 0x00018c00ff007b82 */ /* 0x000ef00000000800 */
[----:B------:R-:W1:Y:S01]  /*9e20*/  LDC.64 R14, c[0x0][0x620] ;  /* 0x00018800ff0e7b82 */ /* 0x000e620000000a00 */
[----:B----4-:R-:W-:-:S04]  /*9e30*/  ISETP.NE.U32.AND P0, PT, R10, RZ, PT ;  /* 0x000000ff0a00720c */ /* 0x010fc80003f05070 */
[----:B------:R-:W-:Y:S02]  /*9e40*/  ISETP.NE.AND.EX P0, PT, R11, RZ, PT, P0 ;  /* 0x000000ff0b00720c */ /* 0x000fe40003f05300 */
[----:B0-----:R-:W-:-:S05]  /*9e50*/  I2FP.F32.U32 R3, R12 ;  /* 0x0000000c00037245 */ /* 0x001fca0000201000 */
[----:B------:R-:W-:-:S04]  /*9e60*/  FMUL R3, R3, UR4 ;  /* 0x0000000403037c20 */ /* 0x000fc80008400000 */
[----:B------:R0:W4:Y:S02]  /*9e70*/  F2I.U32.TRUNC.NTZ R20, R3 ;  /* 0x0000000300147305 */ /* 0x000124000020f000 */
[----:B--23--:R-:W-:Y:S05]  /*9e80*/  @!P0 BRA `(.L_x_284) ;  /* 0x0000000000288947 */ /* 0x00cfea0003800000 */
[----:B0-----:R-:W0:Y:S02]  /*9e90*/  LDC R3, c[0x0][0x634] ;  /* 0x00018d00ff037b82 */ /* 0x001e240000000800 */
        /* <DEDUP_REMOVED lines=9> */
.L_x_284:
[----:B------:R-:W2:Y:S01]  /*9f30*/  LDC.64 R30, c[0x0][0x640] ;  /* 0x00019000ff1e7b82 */ /* 0x000ea20000000a00 */
[-CC-:B------:R-:W-:Y:S01]  /*9f40*/  SHF.R.U64 R23, R8, R0.reuse, R9.reuse ;  /* 0x0000000008177219 */ /* 0x180fe20000001209 */
[----:B----4-:R-:W-:Y:S01]  /*9f50*/  IMAD.MOV R20, RZ, RZ, -R20 ;  /* 0x000000ffff147224 */ /* 0x010fe200078e0a14 */
[----:B------:R-:W-:Y:S01]  /*9f60*/  SHF.R.U32.HI R0, RZ, R0, R9 ;  /* 0x00000000ff007219 */ /* 0x000fe20000011609 */
[----:B------:R-:W-:Y:S01]  /*9f70*/  ULDC UR4, c[0x0][0x154] ;  /* 0x0000550000047ab9 */ /* 0x000fe20000000800 */
[----:B0-----:R-:W-:Y:S01]  /*9f80*/  IADD3 R3, P0, RZ, -R23, RZ ;  /* 0x80000017ff037210 */ /* 0x001fe20007f1e0ff */
[----:B------:R-:W-:Y:S02]  /*9f90*/  IMAD R26, R21, R20, R12 ;  /* 0x00000014151a7224 */ /* 0x000fe400078e020c */
[----:B------:R-:W0:Y:S01]  /*9fa0*/  LDC R6, c[0x0][0x618] ;  /* 0x00018600ff067b82 */ /* 0x000e220000000800 */
[----:B------:R-:W-:Y:S02]  /*9fb0*/  IMAD.MOV.U32 R7, RZ, RZ, 0x1 ;  /* 0x00000001ff077424 */ /* 0x000fe400078e00ff */
[----:B------:R-:W-:-:S04]  /*9fc0*/  IMAD.X R5, RZ, RZ, ~R0, P0 ;  /* 0x000000ffff057224 */ /* 0x000fc800000e0e00 */
[-C--:B-1----:R-:W-:Y:S01]  /*9fd0*/  IMAD R0, R5, R14.reuse, RZ ;  /* 0x0000000e05007224 */ /* 0x082fe200078e02ff */
[----:B------:R-:W1:Y:S01]  /*9fe0*/  LDC R8, c[0x0][0x608] ;  /* 0x00018200ff087b82 */ /* 0x000e620000000800 */
[----:B------:R-:W-:-:S04]  /*9ff0*/  IMAD.WIDE.U32 R4, R3, R14, R16 ;  /* 0x0000000e03047225 */ /* 0x000fc800078e0010 */
[----:B------:R-:W-:Y:S01]  /*a000*/  IMAD R3, R3, R15, R0 ;  /* 0x0000000f03037224 */ /* 0x000fe200078e0200 */
[----:B------:R-:W-:Y:S02]  /*a010*/  I2FP.F32.U32 R0, R24 ;  /* 0x0000001800007245 */ /* 0x000fe40000201000 */
[----:B------:R-:W3:Y:S01]  /*a020*/  LDC R28, c[0x0][0x658] ;  /* 0x00019600ff1c7b82 */ /* 0x000ee20000000800 */
[----:B------:R-:W-:Y:S01]  /*a030*/  IMAD.IADD R3, R5, 0x1, R3 ;  /* 0x0000000105037824 */ /* 0x000fe200078e0203 */
[----:B--2---:R-:W-:Y:S01]  /*a040*/  ISETP.NE.U32.AND P0, PT, R30, RZ, PT ;  /* 0x000000ff1e00720c */ /* 0x004fe20003f05070 */
[----:B------:R-:W-:Y:S01]  /*a050*/  FMUL R0, R0, UR4 ;  /* 0x0000000400007c20 */ /* 0x000fe20008400000 */
[----:B------:R-:W-:Y:S02]  /*a060*/  IMAD.MOV.U32 R5, RZ, RZ, -0x1 ;  /* 0xffffffffff057424 */ /* 0x000fe400078e00ff */
[----:B------:R-:W-:Y:S01]  /*a070*/  ISETP.NE.AND.EX P0, PT, R31, RZ, PT, P0 ;  /* 0x000000ff1f00720c */ /* 0x000fe20003f05300 */
[----:B------:R2:W4:Y:S01]  /*a080*/  F2I.U32.TRUNC.NTZ R13, R0 ;  /* 0x00000000000d7305 */ /* 0x000522000020f000 */
[----:B------:R-:W2:Y:S01]  /*a090*/  LDC R15, c[0x0][0x148] ;  /* 0x00005200ff0f7b82 */ /* 0x000ea20000000800 */
[----:B0-----:R-:W-:-:S02]  /*a0a0*/  SHF.R.U64 R12, R4, R6, R3 ;  /* 0x00000006040c7219 */ /* 0x001fc40000001203 */
[----:B------:R-:W-:-:S05]  /*a0b0*/  SHF.R.U32.HI R3, RZ, R6, R3 ;  /* 0x00000006ff037219 */ /* 0x000fca0000011603 */
[----:B------:R-:W0:Y:S01]  /*a0c0*/  LDC R20, c[0x0][0x600] ;  /* 0x00018000ff147b82 */ /* 0x000e220000000800 */
[-CC-:B-1----:R-:W-:Y:S02]  /*a0d0*/  SHF.R.U64 R10, R12, R8.reuse, R3.reuse ;  /* 0x000000080c0a7219 */ /* 0x182fe40000001203 */
[----:B------:R-:W-:-:S05]  /*a0e0*/  SHF.R.U32.HI R3, RZ, R8, R3 ;  /* 0x00000008ff037219 */ /* 0x000fca0000011603 */
[----:B------:R-:W1:Y:S01]  /*a0f0*/  LDC R21, c[0x0][0x648] ;  /* 0x00019200ff157b82 */ /* 0x000e620000000800 */
[-C--:B---3--:R-:W-:Y:S02]  /*a100*/  SHF.L.U32 R4, R5, R28.reuse, RZ ;  /* 0x0000001c05047219 */ /* 0x088fe400000006ff */
[-CC-:B------:R-:W-:Y:S02]  /*a110*/  SHF.R.U64 R14, R10, R28.reuse, R3.reuse ;  /* 0x0000001c0a0e7219 */ /* 0x180fe40000001203 */
[----:B------:R-:W-:Y:S02]  /*a120*/  SHF.R.U32.HI R5, RZ, R28, R3 ;  /* 0x0000001cff057219 */ /* 0x000fe40000011603 */
[----:B------:R-:W-:Y:S01]  /*a130*/  LOP3.LUT R153, RZ, R4, RZ, 0x33, !PT ;  /* 0x00000004ff997212 */ /* 0x000fe200078e33ff */
[----:B------:R-:W3:Y:S01]  /*a140*/  LDC R25, c[0x0][0x638] ;  /* 0x00018e00ff197b82 */ /* 0x000ee20000000800 */
[----:B------:R-:W-:Y:S01]  /*a150*/  SHF.L.U32 R28, R7, R28, RZ ;  /* 0x0000001c071c7219 */ /* 0x000fe200000006ff */
[----:B------:R-:W-:-:S06]  /*a160*/  IMAD.MOV.U32 R4, RZ, RZ, R14 ;  /* 0x000000ffff047224 */ /* 0x000fcc00078e000e */
[----:B------:R-:W0:Y:S01]  /*a170*/  LDC R27, c[0x0][0x610] ;  /* 0x00018400ff1b7b82 */ /* 0x000e220000000800 */
[----:B----4-:R-:W-:Y:S05]  /*a180*/  @!P0 BRA `(.L_x_285) ;  /* 0x0000000000288947 */ /* 0x010fea0003800000 */
[----:B------:R-:W4:Y:S02]  /*a190*/  LDC R3, c[0x0][0x64c] ;  /* 0x00019300ff037b82 */ /* 0x000f240000000800 */
[----:B----4-:R-:W-:-:S05]  /*a1a0*/  IADD3 R3, P0, R14, R3, RZ ;  /* 0x000000030e037210 */ /* 0x010fca0007f1e0ff */
        /* <DEDUP_REMOVED lines=8> */
.L_x_285:
[----:B------:R-:W-:Y:S01]  /*a230*/  ISETP.NE.AND P0, PT, R2, 0x1, PT ;  /* 0x000000010200780c */ /* 0x000fe20003f05270 */
[----:B------:R-:W-:Y:S01]  /*a240*/  IMAD.MOV R13, RZ, RZ, -R13 ;  /* 0x000000ffff0d7224 */ /* 0x000fe200078e0a0d */
[----:B-12---:R-:W-:Y:S01]  /*a250*/  SHF.R.U64 R0, R4, R21, R5 ;  /* 0x0000001504007219 */ /* 0x006fe20000001205 */
[----:B0-----:R-:W-:Y:S01]  /*a260*/  VIADD R5, R20, 0xffffffff ;  /* 0xffffffff14057836 */ /* 0x001fe20000000000 */
[----:B------:R-:W-:-:S03]  /*a270*/  LOP3.LUT R153, R10, R153, RZ, 0xc0, !PT ;  /* 0x000000990a997212 */ /* 0x000fc600078ec0ff */
[----:B------:R-:W-:Y:S01]  /*a280*/  IMAD.MOV R3, RZ, RZ, -R0 ;  /* 0x000000ffff037224 */ /* 0x000fe200078e0a00 */
[----:B------:R-:W-:Y:S01]  /*a290*/  LOP3.LUT R5, R12, R5, RZ, 0xc0, !PT ;  /* 0x000000050c057212 */ /* 0x000fe200078ec0ff */
[----:B------:R-:W-:Y:S02]  /*a2a0*/  IMAD R153, R28, R0, R153 ;  /* 0x000000001c997224 */ /* 0x000fe400078e0299 */
[----:B---3--:R-:W-:Y:S02]  /*a2b0*/  IMAD R0, R3, R25, R14 ;  /* 0x0000001903007224 */ /* 0x008fe400078e020e */
[----:B------:R-:W-:Y:S02]  /*a2c0*/  @P0 IMAD R26, R15, R13, R24 ;  /* 0x0000000d0f1a0224 */ /* 0x000fe400078e0218 */
[----:B------:R-:W-:Y:S02]  /*a2d0*/  IMAD R4, R0, R20, R5 ;  /* 0x0000001400047224 */ /* 0x000fe400078e0205 */
[----:B------:R-:W-:-:S02]  /*a2e0*/  IMAD R153, R153, R27, R26 ;  /* 0x0000001b99997224 */ /* 0x000fc400078e021a */
[----:B------:R-:W-:-:S03]  /*a2f0*/  IMAD.MOV.U32 R3, RZ, RZ, 0x1 ;  /* 0x00000001ff037424 */ /* 0x000fc600078e00ff */
[----:B------:R-:W-:Y:S02]  /*a300*/  SEL R152, R4, R153, !P0 ;  /* 0x0000009904987207 */ /* 0x000fe40004000000 */
[----:B------:R-:W-:Y:S02]  /*a310*/  PRMT R0, R3, 0x7610, R0 ;  /* 0x0000761003007816 */ /* 0x000fe40000000000 */
[----:B------:R-:W-:-:S07]  /*a320*/  SEL R153, R153, R4, !P0 ;  /* 0x0000000499997207 */ /* 0x000fce0004000000 */
.L_x_283:
[----:B------:R-:W-:-:S13]  /*a330*/  LOP3.LUT P0, RZ, R0, 0xff, RZ, 0xc0, !PT ;  /* 0x000000ff00ff7812 */ /* 0x000fda000780c0ff */
[----:B------:R-:W-:Y:S05]  /*a340*/  @P0 BRA `(.L_x_286) ;  /* 0xffffff6800f00947 */ /* 0x000fea000383ffff */
[----:B------:R-:W-:Y:S05]  /*a350*/  EXIT ;  /* 0x000000000000794d */ /* 0x000fea0003800000 */
.L_x_3:
[----:B0-----:R-:W-:Y:S01]  /*a360*/  ULDC.64 UR4, c[0x0][0x650] ;  /* 0x0001940000047ab9 */ /* 0x001fe20000000a00 */
        /* <DEDUP_REMOVED lines=25> */
.L_x_288:
[--C-:B------:R-:W-:Y:S01]  /*a500*/  SHF.R.U64 R12, R10, R14, R11.reuse ;  /* 0x0000000e0a0c7219 */ /* 0x100fe2000000120b */
[----:B------:R-:W0:Y:S01]  /*a510*/  LDC R22, c[0x0][0x618] ;  /* 0x00018600ff167b82 */ /* 0x000e220000000800 */
[----:B------:R-:W-:Y:S01]  /*a520*/  I2FP.F32.U32 R6, R4 ;  /* 0x0000000400067245 */ /* 0x000fe20000201000 */
[----:B------:R-:W-:Y:S01]  /*a530*/  ULDC UR4, c[0x0][0x150] ;  /* 0x0000540000047ab9 */ /* 0x000fe20000000800 */
[----:B------:R-:W-:Y:S02]  /*a540*/  SHF.R.U32.HI R5, RZ, R14, R11 ;  /* 0x0000000eff057219 */ /* 0x000fe4000001160b */
[----:B------:R-:W-:Y:S01]  /*a550*/  IADD3 R9, P0, RZ, -R12, RZ ;  /* 0x8000000cff097210 */ /* 0x000fe20007f1e0ff */
[----:B------:R-:W-:Y:S01]  /*a560*/  FMUL R11, R6, UR4 ;  /* 0x00000004060b7c20 */ /* 0x000fe20008400000 */
[----:B------:R-:W-:Y:S01]  /*a570*/  ULDC UR4, c[0x0][0x154] ;  /* 0x0000550000047ab9 */ /* 0x000fe20000000800 */
[----:B------:R-:W1:Y:S02]  /*a580*/  LDC.64 R24, c[0x0][0x640] ;  /* 0x00019000ff187b82 */ /* 0x000e640000000a00 */
[----:B------:R-:W-:-:S02]  /*a590*/  IMAD.X R5, RZ, RZ, ~R5, P0 ;  /* 0x000000ffff057224 */ /* 0x000fc400000e0e05 */
[----:B------:R-:W2:Y:S01]  /*a5a0*/  F2I.U32.TRUNC.NTZ R11, R11 ;  /* 0x0000000b000b7305 */ /* 0x000ea2000020f000 */
[----:B------:R-:W-:-:S03]  /*a5b0*/  IMAD.WIDE.U32 R6, R9, R20, R16 ;  /* 0x0000001409067225 */ /* 0x000fc600078e0010 */
[----:B------:R-:W3:Y:S01]  /*a5c0*/  LDC R13, c[0x0][0x144] ;  /* 0x00005100ff0d7b82 */ /* 0x000ee20000000800 */
[----:B------:R-:W-:-:S04]  /*a5d0*/  IMAD R8, R5, R20, RZ ;  /* 0x0000001405087224 */ /* 0x000fc800078e02ff */
[----:B------:R-:W-:Y:S02]  /*a5e0*/  IMAD R5, R9, R21, R8 ;  /* 0x0000001509057224 */ /* 0x000fe400078e0208 */
[----:B------:R-:W-:Y:S01]  /*a5f0*/  IMAD.MOV.U32 R8, RZ, RZ, -0x1 ;  /* 0xffffffffff087424 */ /* 0x000fe200078e00ff */
[----:B------:R-:W4:Y:S01]  /*a600*/  LDC R14, c[0x0][0x608] ;  /* 0x00018200ff0e7b82 */ /* 0x000f220000000800 */
[----:B------:R-:W-:Y:S01]  /*a610*/  IMAD.IADD R5, R7, 0x1, R5 ;  /* 0x0000000107057824 */ /* 0x000fe200078e0205 */
[----:B------:R-:W-:-:S04]  /*a620*/  I2FP.F32.U32 R7, R3 ;  /* 0x0000000300077245 */ /* 0x000fc80000201000 */
[-C--:B0-----:R-:W-:Y:S01]  /*a630*/  SHF.R.U64 R10, R6, R22.reuse, R5 ;  /* 0x00000016060a7219 */ /* 0x081fe20000001205 */
[----:B--2---:R-:W-:Y:S01]  /*a640*/  IMAD.MOV R6, RZ, RZ, -R11 ;  /* 0x000000ffff067224 */ /* 0x004fe200078e0a0b */
[----:B------:R-:W0:Y:S01]  /*a650*/  LDC R9, c[0x0][0x658] ;  /* 0x00019600ff097b82 */ /* 0x000e220000000800 */
[----:B-1----:R-:W-:Y:S01]  /*a660*/  ISETP.NE.U32.AND P0, PT, R24, RZ, PT ;  /* 0x000000ff1800720c */ /* 0x002fe20003f05070 */
[----:B------:R-:W-:Y:S01]  /*a670*/  FMUL R7, R7, UR4 ;  /* 0x0000000407077c20 */ /* 0x000fe20008400000 */
[----:B------:R-:W-:Y:S02]  /*a680*/  SHF.R.U32.HI R5, RZ, R22, R5 ;  /* 0x00000016ff057219 */ /* 0x000fe40000011605 */
[----:B------:R-:W-:-:S03]  /*a690*/  ISETP.NE.AND.EX P0, PT, R25, RZ, PT, P0 ;  /* 0x000000ff1900720c */ /* 0x000fc60003f05300 */
[----:B------:R-:W1:Y:S01]  /*a6a0*/  LDC R20, c[0x0][0x148] ;  /* 0x00005200ff147b82 */ /* 0x000e620000000800 */
[----:B---3--:R-:W-:Y:S02]  /*a6b0*/  IMAD R23, R13, R6, R4 ;  /* 0x000000060d177224 */ /* 0x008fe400078e0204 */
[----:B------:R-:W-:-:S05]  /*a6c0*/  IMAD.MOV.U32 R6, RZ, RZ, 0x1 ;  /* 0x00000001ff067424 */ /* 0x000fca00078e00ff */
[----:B------:R-:W2:Y:S01]  /*a6d0*/  LDC R21, c[0x0][0x600] ;  /* 0x00018000ff157b82 */ /* 0x000ea20000000800 */
[-CC-:B----4-:R-:W-:Y:S02]  /*a6e0*/  SHF.R.U64 R13, R10, R14.reuse, R5.reuse ;  /* 0x0000000e0a0d7219 */ /* 0x190fe40000001205 */
[----:B------:R-:W-:Y:S02]  /*a6f0*/  SHF.R.U32.HI R4, RZ, R14, R5 ;  /* 0x0000000eff047219 */ /* 0x000fe40000011605 */
[----:B------:R3:W4:Y:S03]  /*a700*/  F2I.U32.TRUNC.NTZ R14, R7 ;  /* 0x00000007000e7305 */ /* 0x000726000020f000 */
[----:B------:R-:W1:Y:S01]  /*a710*/  LDC R26, c[0x0][0x648] ;  /* 0x00019200ff1a7b82 */ /* 0x000e620000000800 */
[-C--:B0-----:R-:W-:Y:S02]  /*a720*/  SHF.R.U64 R15, R13, R9.reuse, R4 ;  /* 0x000000090d0f7219 */ /* 0x081fe40000001204 */
[----:B------:R-:W-:-:S02]  /*a730*/  SHF.L.U32 R8, R8, R9, RZ ;  /* 0x0000000908087219 */ /* 0x000fc400000006ff */
[-C--:B------:R-:W-:Y:S01]  /*a740*/  SHF.R.U32.HI R5, RZ, R9.reuse, R4 ;  /* 0x00000009ff057219 */ /* 0x080fe20000011604 */
[----:B------:R-:W-:Y:S01]  /*a750*/  IMAD.MOV.U32 R4, RZ, RZ, R15 ;  /* 0x000000ffff047224 */ /* 0x000fe200078e000f */
[----:B------:R-:W-:Y:S01]  /*a760*/  SHF.L.U32 R22, R6, R9, RZ ;  /* 0x0000000906167219 */ /* 0x000fe200000006ff */
[----:B------:R-:W0:Y:S01]  /*a770*/  LDC R27, c[0x0][0x638] ;  /* 0x00018e00ff1b7b82 */ /* 0x000e220000000800 */
[----:B------:R-:W-:-:S07]  /*a780*/  LOP3.LUT R28, RZ, R8, RZ, 0x33, !PT ;  /* 0x00000008ff1c7212 */ /* 0x000fce00078e33ff */
        /* <DEDUP_REMOVED lines=12> */
.L_x_289:
[----:B------:R-:W-:Y:S01]  /*a850*/  ISETP.NE.AND P0, PT, R2, 0x1, PT ;  /* 0x000000010200780c */ /* 0x000fe20003f05270 */
[----:B--2---:R-:W-:Y:S01]  /*a860*/  VIADD R7, R21, 0xffffffff ;  /* 0xffffffff15077836 */ /* 0x004fe20000000000 */
[----:B-1----:R-:W-:Y:S01]  /*a870*/  SHF.R.U64 R5, R4, R26, R5 ;  /* 0x0000001a04057219 */ /* 0x002fe20000001205 */
[----:B------:R-:W-:Y:S01]  /*a880*/  IMAD.MOV R14, RZ, RZ, -R14 ;  /* 0x000000ffff0e7224 */ /* 0x000fe200078e0a0e */
[----:B------:R-:W-:Y:S01]  /*a890*/  LOP3.LUT R4, R13, R28, RZ, 0xc0, !PT ;  /* 0x0000001c0d047212 */ /* 0x000fe200078ec0ff */
[----:B------:R-:W-:Y:S01]  /*a8a0*/  IMAD.MOV.U32 R8, RZ, RZ, R12 ;  /* 0x000000ffff087224 */ /* 0x000fe200078e000c */
[----:B------:R-:W-:Y:S01]  /*a8b0*/  LOP3.LUT R10, R10, R7, RZ, 0xc0, !PT ;  /* 0x000000070a0a7212 */ /* 0x000fe200078ec0ff */
[----:B------:R-:W-:Y:S02]  /*a8c0*/  IMAD.MOV R6, RZ, RZ, -R5 ;  /* 0x000000ffff067224 */ /* 0x000fe400078e0a05 */
[----:B------:R-:W-:-:S04]  /*a8d0*/  IMAD R4, R22, R5, R4 ;  /* 0x0000000516047224 */ /* 0x000fc800078e0204 */
[----:B------:R-:W-:Y:S02]  /*a8e0*/  @P0 IMAD R23, R20, R14, R3 ;  /* 0x0000000e14170224 */ /* 0x000fe400078e0203 */
[----:B0-----:R-:W-:Y:S02]  /*a8f0*/  IMAD R3, R6, R27, R15 ;  /* 0x0000001b06037224 */ /* 0x001fe400078e020f */
[----:B------:R-:W-:Y:S02]  /*a900*/  IMAD R7, R4, R29, R23 ;  /* 0x0000001d04077224 */ /* 0x000fe400078e0217 */
[----:B------:R-:W-:Y:S02]  /*a910*/  IMAD R4, R3, R21, R10 ;  /* 0x0000001503047224 */ /* 0x000fe400078e020a */
[----:B------:R-:W-:-:S03]  /*a920*/  IMAD.MOV.U32 R6, RZ, RZ, 0x1 ;  /* 0x00000001ff067424 */ /* 0x000fc600078e00ff */
[----:B------:R-:W-:Y:S02]  /*a930*/  SEL R9, R4, R7, !P0 ;  /* 0x0000000704097207 */ /* 0x000fe40004000000 */
[----:B------:R-:W-:-:S07]  /*a940*/  SEL R7, R7, R4, !P0 ;  /* 0x0000000407077207 */ /* 0x000fce0004000000 */
.L_x_287:
[----:B------:R-:W-:-:S08]  /*a950*/  NOP ;  /* 0x0000000000007918 */ /* 0x000fd00000000000 */
[----:B------:R-:W0:-:S00]  /*a960*/  USETMAXREG.DEALLOC.CTAPOOL 0x28 ;  /* 0x00000028000079c8 */ /* 0x000e0000080e0500 */
[----:B0-----:R-:W-:-:S13]  /*a970*/  ISETP.NE.AND P0, PT, R0, RZ, PT ;  /* 0x000000ff0000720c */ /* 0x001fda0003f05270 */
[----:B------:R-:W-:Y:S05]  /*a980*/  @P0 EXIT ;  /* 0x000000000000094d */ /* 0x000fea0003800000 */
[----:B------:R-:W-:Y:S01]  /*a990*/  LOP3.LUT P0, RZ, R6, 0xff, RZ, 0xc0, !PT ;  /* 0x000000ff06ff7812 */ /* 0x000fe2000780c0ff */
[----:B------:R-:W-:Y:S02]  /*a9a0*/  IMAD.MOV.U32 R0, RZ, RZ, 0x1 ;  /* 0x00000001ff007424 */ /* 0x000fe400078e00ff */
[----:B------:R-:W-:-:S10]  /*a9b0*/  IMAD.MOV.U32 R12, RZ, RZ, RZ ;  /* 0x000000ffff0c7224 */ /* 0x000fd400078e00ff */
[----:B------:R-:W-:Y:S05]  /*a9c0*/  @!P0 BRA `(.L_x_290) ;  /* 0x0000000c00608947 */ /* 0x000fea0003800000 */
[----:B------:R-:W0:Y:S01]  /*a9d0*/  LDC R0, c[0x0][0x28c] ;  /* 0x0000a300ff007b82 */ /* 0x000e220000000800 */
[----:B------:R-:W-:Y:S01]  /*a9e0*/  ULDC UR5, c[0x0][0x658] ;  /* 0x0001960000057ab9 */ /* 0x000fe20000000800 */
[----:B------:R-:W-:Y:S01]  /*a9f0*/  UMOV UR7, 0xffffffff ;  /* 0xffffffff00077882 */ /* 0x000fe20000000000 */
[----:B------:R-:W-:Y:S01]  /*aa00*/  ULDC UR6, c[0x0][0xc] ;  /* 0x0000030000067ab9 */ /* 0x000fe20000000800 */
[----:B------:R-:W-:Y:S01]  /*aa10*/  USHF.L.U32 UR9, UR7, UR5, URZ ;  /* 0x0000000507097299 */ /* 0x000fe2000800063f */
[C---:B------:R-:W-:Y:S01]  /*aa20*/  LOP3.LUT P2, RZ, R18.reuse, 0x7f, RZ, 0xc0, !PT ;  /* 0x0000007f12ff7812 */ /* 0x040fe2000784c0ff */
[----:B------:R-:W-:Y:S01]  /*aa30*/  UMOV UR8, 0x1 ;  /* 0x0000000100087882 */ /* 0x000fe20000000000 */
[----:B------:R-:W-:Y:S01]  /*aa40*/  ULDC UR7, c[0x0][0x10] ;  /* 0x0000040000077ab9 */ /* 0x000fe20000000800 */
[----:B------:R-:W-:Y:S01]  /*aa50*/  LOP3.LUT P0, RZ, R18, 0x1f, RZ, 0xc0, !PT ;  /* 0x0000001f12ff7812 */ /* 0x000fe2000780c0ff */
[----:B------:R-:W-:Y:S01]  /*aa60*/  UIMAD.WIDE.U32 UR6, UR6, UR7, URZ ;  /* 0x00000007060672a5 */ /* 0x000fe2000f8e003f */
[----:B------:R-:W-:Y:S01]  /*aa70*/  BSSY B0, `(.L_x_290) ;  /* 0x00000cd000007945 */ /* 0x000fe20003800000 */
[----:B------:R-:W-:Y:S01]  /*aa80*/  USHF.L.U32 UR5, UR8, UR5, URZ ;  /* 0x0000000508057299 */ /* 0x000fe2000800063f */
[----:B------:R-:W-:Y:S01]  /*aa90*/  IMAD.MOV.U32 R13, RZ, RZ, 0x1 ;  /* 0x00000001ff0d7424 */ /* 0x000fe200078e00ff */
[----:B------:R-:W-:Y:S01]  /*aaa0*/  LOP3.LUT R11, R19, 0x2, RZ, 0xfc, !PT ;  /* 0x00000002130b7812 */ /* 0x000fe200078efcff */
[----:B------:R-:W-:Y:S01]  /*aab0*/  ULDC UR8, c[0x0][0x14] ;  /* 0x0000050000087ab9 */ /* 0x000fe20000000800 */
[----:B------:R-:W-:Y:S01]  /*aac0*/  PLOP3.LUT P0, PT, P0, P2, PT, 0x8a, 0x0 ;  /* 0x000000000000781c */ /* 0x000fe20000705172 */
[----:B------:R-:W-:Y:S01]  /*aad0*/  UIMAD.WIDE.U32 UR30, UR6, UR8, URZ ;  /* 0x00000008061e72a5 */ /* 0x000fe2000f8e003f */
[----:B------:R-:W-:Y:S01]  /*aae0*/  IMAD.MOV.U32 R12, RZ, RZ, RZ ;  /* 0x000000ffff0c7224 */ /* 0x000fe200078e00ff */
[----:B------:R-:W-:Y:S01]  /*aaf0*/  UIMAD UR7, UR7, UR8, URZ ;  /* 0x00000008070772a4 */ /* 0x000fe2000f8e023f */
[----:B------:R-:W-:Y:S01]  /*ab00*/  ULDC UR4, c[0x0][0x600] ;  /* 0x0001800000047ab9 */ /* 0x000fe20000000800 */
[----:B------:R-:W-:-:S02]  /*ab10*/  ULOP3.LUT UR6, URZ, UR9, URZ, 0x33, !UPT ;  /* 0x000000093f067292 */ /* 0x000fc4000f8e333f */
[----:B------:R-:W-:Y:S01]  /*ab20*/  UIADD3 UR4, UR4, -0x1, URZ ;  /* 0xffffffff04047890 */ /* 0x000fe2000fffe03f */
[----:B0-----:R-:W-:Y:S01]  /*ab30*/  VIADD R0, R0, 0x7f ;  /* 0x0000007f00007836 */ /* 0x001fe20000000000 */
[----:B------:R-:W-:Y:S01]  /*ab40*/  UIADD3 UR7, UR31, UR7, URZ ;  /* 0x000000071f077290 */ /* 0x000fe2000fffe03f */
[----:B------:R-:W-:-:S03]  /*ab50*/  ULDC.64 UR38, c[0x0][0x198] ;  /* 0x0000660000267ab9 */ /* 0x000fc60000000a00 */
[----:B------:R-:W-:-:S04]  /*ab60*/  SHF.R.S32.HI R3, RZ, 0x1f, R0 ;  /* 0x0000001fff037819 */ /* 0x000fc80000011400 */
[----:B------:R-:W-:Y:S01]  /*ab70*/  LEA.HI R3, R3, R0, RZ, 0x7 ;  /* 0x0000000003037211 */ /* 0x000fe200078f38ff */
[----:B------:R-:W-:-:S03]  /*ab80*/  IMAD.MOV.U32 R0, RZ, RZ, 0x1 ;  /* 0x00000001ff007424 */ /* 0x000fc600078e00ff */
[----:B------:R-:W-:-:S05]  /*ab90*/  SHF.R.S32.HI R3, RZ, 0x7, R3 ;  /* 0x00000007ff037819 */ /* 0x000fca0000011403 */
[----:B------:R-:W-:-:S07]  /*aba0*/  VIADD R10, R3, 0x1 ;  /* 0x00000001030a7836 */ /* 0x000fce0000000000 */
.L_x_302:
[----:B------:R-:W-:-:S03]  /*abb0*/  UMOV UR8, 0xffffffff ;  /* 0xffffffff00087882 */ /* 0x000fc60000000000 */
[----:B------:R-:W-:Y:S05]  /*abc0*/  BRA.DIV UR8, `(.L_x_291) ;  /* 0x0000000e08a87947 */ /* 0x000fea000b800000 */
[----:B------:R-:W-:-:S13]  /*abd0*/  ELECT P6, URZ, PT ;  /* 0x00000000003f782f */ /* 0x000fda00038c0000 */
.L_x_312:
[----:B------:R-:W0:Y:S01]  /*abe0*/  LDC R4, c[0x0][0x28c] ;  /* 0x0000a300ff047b82 */ /* 0x000e220000000800 */
[----:B------:R-:W-:Y:S01]  /*abf0*/  BSSY B1, `(.L_x_292) ;  /* 0x0000043000017945 */ /* 0x000fe20003800000 */
[----:B0-----:R-:W-:-:S13]  /*ac00*/  ISETP.LT.OR P6, PT, R4, 0x1, !P6 ;  /* 0x000000010400780c */ /* 0x001fda00077c1670 */
[----:B------:R-:W-:Y:S05]  /*ac10*/  @P6 BRA `(.L_x_293) ;  /* 0x0000000400006947 */ /* 0x000fea0003800000 */
[----:B------:R-:W-:Y:S02]  /*ac20*/  IMAD.SHL.U32 R15, R7, 0x80, RZ ;  /* 0x00000080070f7824 */ /* 0x000fe400078e00ff */
[----:B------:R-:W-:Y:S02]  /*ac30*/  IMAD.SHL.U32 R18, R9, 0x100, RZ ;  /* 0x0000010009127824 */ /* 0x000fe400078e00ff */
[----:B------:R-:W-:Y:S02]  /*ac40*/  IMAD.MOV.U32 R20, RZ, RZ, RZ ;  /* 0x000000ffff147224 */ /* 0x000fe400078e00ff */
[----:B------:R-:W-:Y:S02]  /*ac50*/  IMAD.MOV.U32 R4, RZ, RZ, R10 ;  /* 0x000000ffff047224 */ /* 0x000fe400078e000a */
[----:B------:R-:W-:Y:S02]  /*ac60*/  IMAD.MOV.U32 R5, RZ, RZ, R0 ;  /* 0x000000ffff057224 */ /* 0x000fe400078e0000 */
[----:B------:R-:W-:-:S07]  /*ac70*/  IMAD.MOV.U32 R6, RZ, RZ, R12 ;  /* 0x000000ffff067224 */ /* 0x000fce00078e000c */
.L_x_297:
[----:B------:R-:W0:Y:S01]  /*ac80*/  S2R R14, SR_CgaCtaId ;  /* 0x00000000000e7919 */ /* 0x000e220000008800 */
[----:B------:R-:W-:Y:S01]  /*ac90*/  MOV R7, 0x400 ;  /* 0x0000040000077802 */ /* 0x000fe20000000f00 */
[----:B------:R-:W1:Y:S03]  /*aca0*/  @!P2 LDC R9, c[0x0][0x500] ;  /* 0x00014000ff09ab82 */ /* 0x000e660000000800 */
[----:B0-----:R-:W-:Y:S02]  /*acb0*/  LEA R21, R14, R7, 0x18 ;  /* 0x000000070e157211 */ /* 0x001fe400078ec0ff */
[----:B------:R-:W-:-:S03]  /*acc0*/  SHF.L.U32 R7, R5, 0x1f, RZ ;  /* 0x0000001f05077819 */ /* 0x000fc600000006ff */
[----:B------:R-:W-:-:S04]  /*acd0*/  IMAD R14, R6, 0x8, R21 ;  /* 0x00000008060e7824 */ /* 0x000fc800078e0215 */
[----:B------:R-:W0:Y:S02]  /*ace0*/  SYNCS.PHASECHK.TRANS64.TRYWAIT P1, [R14+URZ+0x18], R7 ;  /* 0x000018070e0075a7 */ /* 0x000e24000802017f */
[----:B01----:R-:W-:Y:S05]  /*acf0*/  @!P1 BRA `(.L_x_294) ;  /* 0x0000000c007c9947 */ /* 0x003fea0003800000 */
.L_x_313:
[----:B0-----:R-:W-:Y:S01]  /*ad00*/  PRMT R7, R11, 0x9910, RZ ;  /* 0x000099100b077816 */ /* 0x001fe200000000ff */
[----:B------:R0:W-:Y:S03]  /*ad10*/  @!P2 SYNCS.ARRIVE.TRANS64 RZ, [R14+URZ], R9 ;  /* 0x000000090effa9a7 */ /* 0x0001e6000800003f */
[----:B------:R-:W-:-:S13]  /*ad20*/  ISETP.NE.AND P1, PT, R7, 0x2, PT ;  /* 0x000000020700780c */ /* 0x000fda0003f25270 */
[----:B0-----:R-:W-:Y:S05]  /*ad30*/  @P1 BRA `(.L_x_295) ;  /* 0x0000000000041947 */ /* 0x001fea0003800000 */
[----:B------:R-:W-:Y:S01]  /*ad40*/  BPT.TRAP 0x1 ;  /* 0x000000040000795c */ /* 0x000fe20000300000 */
.L_x_295:
[----:B------:R-:W-:Y:S05]  /*ad50*/  @P0 BRA `(.L_x_296) ;  /* 0x0000000000040947 */ /* 0x000fea0003800000 */
[----:B------:R-:W-:Y:S01]  /*ad60*/  BPT.TRAP 0x1 ;  /* 0x000000040000795c */ /* 0x000fe20000300000 */
.L_x_296:
[--C-:B------:R-:W-:Y:S01]  /*ad70*/  IMAD R7, R6, 0x8000, R21.reuse ;  /* 0x0000800006077824 */ /* 0x100fe200078e0215 */
[----:B------:R-:W-:Y:S01]  /*ad80*/  R2UR UR34, R20 ;  /* 0x00000000142272ca */ /* 0x000fe200000e0000 */
[----:B------:R-:W-:Y:S01]  /*ad90*/  IMAD R21, R6, 0x10000, R21 ;  /* 0x0001000006157824 */ /* 0x000fe200078e0215 */
[----:B------:R-:W-:Y:S01]  /*ada0*/  R2UR UR33, R14 ;  /* 0x000000000e2172ca */ /* 0x000fe200000e0000 */
[----:B------:R-:W-:Y:S01]  /*adb0*/  VIADD R4, R4, 0xffffffff ;  /* 0xffffffff04047836 */ /* 0x000fe20000000000 */
[----:B------:R-:W-:Y:S01]  /*adc0*/  R2UR UR24, R7 ;  /* 0x00000000071872ca */ /* 0x000fe200000e0000 */
[----:B------:R-:W-:Y:S01]  /*add0*/  UIADD3 UR14, UP0, UR38, 0xf0, URZ ;  /* 0x000000f0260e7890 */ /* 0x000fe2000ff1e03f */
[----:B------:R-:W-:Y:S01]  /*ade0*/  R2UR UR8, R21 ;  /* 0x00000000150872ca */ /* 0x000fe200000e0000 */
[----:B------:R-:W-:Y:S01]  /*adf0*/  UIADD3 UR40, UP1, UR38, 0x1f0, URZ ;  /* 0x000001f026287890 */ /* 0x000fe2000ff3e03f */
[----:B------:R-:W-:Y:S01]  /*ae00*/  R2UR UR36, R8 ;  /* 0x00000000082472ca */ /* 0x000fe200000e0000 */
[----:B------:R-:W-:Y:S01]  /*ae10*/  UIADD3.X UR15, URZ, UR39, URZ, UP0, !UPT ;  /* 0x000000273f0f7290 */ /* 0x000fe200087fe43f */
[----:B------:R-:W-:Y:S01]  /*ae20*/  R2UR UR35, R15 ;  /* 0x000000000f2372ca */ /* 0x000fe200000e0000 */
[----:B------:R-:W-:Y:S01]  /*ae30*/  UIADD3.X UR41, URZ, UR39, URZ, UP1, !UPT ;  /* 0x000000273f297290 */ /* 0x000fe20008ffe43f */
[----:B------:R-:W-:Y:S01]  /*ae40*/  R2UR UR19, R18 ;  /* 0x00000000121372ca */ /* 0x000fe200000e0000 */
[----:B------:R-:W-:Y:S01]  /*ae50*/  UIADD3 UR26, UR34, 0x40, URZ ;  /* 0x00000040221a7890 */ /* 0x000fe2000fffe03f */
[----:B------:R-:W-:Y:S01]  /*ae60*/  ISETP.GT.AND P3, PT, R4, 0x1, PT ;  /* 0x000000010400780c */ /* 0x000fe20003f64270 */
[----:B------:R-:W-:Y:S01]  /*ae70*/  VIADD R6, R6, 0x1 ;  /* 0x0000000106067836 */ /* 0x000fe20000000000 */
[----:B------:R-:W-:Y:S01]  /*ae80*/  UMOV UR22, 0x0 ;  /* 0x0000000000167882 */ /* 0x000fe20000000000 */
[----:B------:R-:W-:Y:S01]  /*ae90*/  UIADD3 UR32, UR24, 0x100, URZ ;  /* 0x0000010018207890 */ /* 0x000fe2000fffe03f */
[----:B------:R-:W-:Y:S01]  /*aea0*/  VIADD R20, R20, 0x80 ;  /* 0x0000008014147836 */ /* 0x000fe20000000000 */
[----:B------:R-:W-:Y:S01]  /*aeb0*/  UIADD3 UR24, UR24, 0x4100, URZ ;  /* 0x0000410018187890 */ /* 0x000fe2000fffe03f */
[----:B------:R-:W-:Y:S01]  /*aec0*/  ISETP.NE.AND P1, PT, R6, 0x3, PT ;  /* 0x000000030600780c */ /* 0x000fe20003f25270 */
[----:B------:R-:W-:-:S02]  /*aed0*/  UIADD3 UR16, UR8, 0x18100, URZ ;  /* 0x0001810008107890 */ /* 0x000fc4000fffe03f */
[----:B------:R-:W-:Y:S01]  /*aee0*/  UIADD3 UR8, UR8, 0x20100, URZ ;  /* 0x0002010008087890 */ /* 0x000fe2000fffe03f */
[----:B------:R-:W-:Y:S01]  /*aef0*/  SEL R14, RZ, 0x1, P1 ;  /* 0x00000001ff0e7807 */ /* 0x000fe20000800000 */
[----:B------:R-:W-:Y:S01]  /*af00*/  UMOV UR23, 0x10000000 ;  /* 0x1000000000177882 */ /* 0x000fe20000000000 */
[----:B------:R-:W-:Y:S01]  /*af10*/  UMOV UR25, UR33 ;  /* 0x0000002100197c82 */ /* 0x000fe20008000000 */
[----:B------:R-:W-:Y:S01]  /*af20*/  UMOV UR28, UR36 ;  /* 0x00000024001c7c82 */ /* 0x000fe20008000000 */
[----:B------:R-:W-:Y:S01]  /*af30*/  UMOV UR27, UR35 ;  /* 0x00000023001b7c82 */ /* 0x000fe20008000000 */
[----:B------:R-:W-:Y:S01]  /*af40*/  UMOV UR17, UR33 ;  /* 0x0000002100117c82 */ /* 0x000fe20008000000 */
[----:B------:R-:W-:Y:S01]  /*af50*/  UMOV UR18, UR34 ;  /* 0x0000002200127c82 */ /* 0x000fe20008000000 */
[----:B------:R-:W-:Y:S01]  /*af60*/  UMOV UR20, UR36 ;  /* 0x0000002400147c82 */ /* 0x000fe20008000000 */
[----:B------:R0:W-:Y:S01]  /*af70*/  UTMALDG.3D [UR32], [UR14], desc[UR22] ;  /* 0x000016200e0075b4 */ /* 0x0001e20008011000 */
[----:B------:R-:W-:Y:S01]  /*af80*/  UMOV UR9, UR33 ;  /* 0x0000002100097c82 */ /* 0x000fe20008000000 */
[----:B------:R-:W-:Y:S01]  /*af90*/  UMOV UR11, UR19 ;  /* 0x00000013000b7c82 */ /* 0x000fe20008000000 */
[----:B------:R-:W-:Y:S01]  /*afa0*/  UMOV UR12, UR36 ;  /* 0x00000024000c7c82 */ /* 0x000fe20008000000 */
[----:B------:R-:W-:Y:S01]  /*afb0*/  UMOV UR10, UR26 ;  /* 0x0000001a000a7c82 */ /* 0x000fe20008000000 */
[----:B------:R-:W-:-:S02]  /*afc0*/  LOP3.LUT R5, R5, R14, RZ, 0x3c, !PT ;  /* 0x0000000e05057212 */ /* 0x000fc400078e3cff */
[----:B------:R-:W-:Y:S01]  /*afd0*/  SEL R6, R6, RZ, P1 ;  /* 0x000000ff06067207 */ /* 0x000fe20000800000 */
[----:B------:R0:W-:Y:S01]  /*afe0*/  UTMALDG.3D [UR24], [UR14], desc[UR22] ;  /* 0x000016180e0075b4 */ /* 0x0001e20008011000 */
[----:B------:R0:W-:Y:S01]  /*aff0*/  UTMALDG.3D [UR16], [UR40], desc[UR22] ;  /* 0x00001610280075b4 */ /* 0x0001e20008011000 */
[----:B------:R0:W-:Y:S02]  /*b000*/  UTMALDG.3D [UR8], [UR40], desc[UR22] ;  /* 0x00001608280075b4 */ /* 0x0001e40008011000 */
[----:B0-----:R-:W-:Y:S05]  /*b010*/  @P3 BRA `(.L_x_297) ;  /* 0xfffffffc00183947 */ /* 0x001fea000383ffff */
.L_x_293:
[----:B------:R-:W-:Y:S05]  /*b020*/  BSYNC B1 ;  /* 0x0000000000017941 */ /* 0x000fea0003800000 */
.L_x_292:
[----:B------:R-:W-:Y:S01]  /*b030*/  LOP3.LUT P3, RZ, R13, 0xff, RZ, 0xc0, !PT ;  /* 0x000000ff0dff7812 */ /* 0x000fe2000786c0ff */
[----:B------:R-:W-:Y:S01]  /*b040*/  IMAD.IADD R12, R3, 0x1, R12 ;  /* 0x00000001030c7824 */ /* 0x000fe200078e020c */
[----:B------:R-:W-:Y:S01]  /*b050*/  IADD3 R16, P4, R16, UR30, RZ ;  /* 0x0000001e10107c10 */ /* 0x000fe2000ff9e0ff */
[----:B------:R-:W-:Y:S01]  /*b060*/  ULDC.64 UR8, c[0x0][0x650] ;  /* 0x0001940000087ab9 */ /* 0x000fe20000000a00 */
[----:B------:R-:W-:Y:S01]  /*b070*/  BSSY B1, `(.L_x_298) ;  /* 0x000006a000017945 */ /* 0x000fe20003800000 */
[----:B------:R-:W-:Y:S01]  /*b080*/  IMAD.MOV.U32 R9, RZ, RZ, -0x1 ;  /* 0xffffffffff097424 */ /* 0x000fe200078e00ff */
[----:B------:R-:W-:Y:S01]  /*b090*/  ISETP.GT.U32.AND P1, PT, R12, 0x2, PT ;  /* 0x000000020c00780c */ /* 0x000fe20003f24070 */
[----:B------:R-:W-:Y:S01]  /*b0a0*/  IMAD.MOV.U32 R8, RZ, RZ, -0x1 ;  /* 0xffffffffff087424 */ /* 0x000fe200078e00ff */
[----:B------:R-:W-:Y:S02]  /*b0b0*/  IADD3.X R17, R17, UR7, RZ, P4, !PT ;  /* 0x0000000711117c10 */ /* 0x000fe4000a7fe4ff */
[----:B------:R-:W-:-:S02]  /*b0c0*/  ISETP.LT.U32.AND P1, PT, R3, 0x3, P1 ;  /* 0x000000030300780c */ /* 0x000fc40000f21070 */
[----:B------:R-:W-:Y:S01]  /*b0d0*/  PRMT R13, RZ, 0x7610, R13 ;  /* 0x00007610ff0d7816 */ /* 0x000fe2000000000d */
[----:B------:R-:W0:Y:S01]  /*b0e0*/  @P3 S2R R5, SR_CgaCtaId ;  /* 0x0000000000053919 */ /* 0x000e220000008800 */
[----:B------:R-:W-:-:S04]  /*b0f0*/  @P3 MOV R4, 0x400 ;  /* 0x0000040000043802 */ /* 0x000fc80000000f00 */
[----:B0-----:R-:W-:Y:S01]  /*b100*/  @P3 LEA R6, R5, R4, 0x18 ;  /* 0x0000000405063211 */ /* 0x001fe200078ec0ff */
[----:B------:R-:W-:-:S03]  /*b110*/  IMAD.WIDE.U32 R4, R12, -0x55555555, RZ ;  /* 0xaaaaaaab0c047825 */ /* 0x000fc600078e00ff */
[----:B------:R0:W-:Y:S01]  /*b120*/  @P3 SYNCS.ARRIVE.TRANS64.A1T0 RZ, [R6+URZ+0x48], RZ ;  /* 0x000048ff06ff39a7 */ /* 0x0001e2000810003f */
[----:B------:R-:W-:Y:S02]  /*b130*/  ISETP.GE.U32.AND P3, PT, R3, 0x3, PT ;  /* 0x000000030300780c */ /* 0x000fe40003f66070 */
[----:B------:R-:W-:Y:S02]  /*b140*/  SHF.R.U32.HI R7, RZ, 0x1, R5 ;  /* 0x00000001ff077819 */ /* 0x000fe40000011605 */
[----:B------:R-:W-:Y:S02]  /*b150*/  SEL R5, RZ, 0x1, !P1 ;  /* 0x00000001ff057807 */ /* 0x000fe40004800000 */
[----:B------:R-:W-:Y:S01]  /*b160*/  ISETP.GE.U32.AND P1, PT, R16, UR8, PT ;  /* 0x0000000810007c0c */ /* 0x000fe2000bf26070 */
[----:B------:R-:W-:Y:S01]  /*b170*/  IMAD R12, R7, -0x3, R12 ;  /* 0xfffffffd070c7824 */ /* 0x000fe200078e020c */
[----:B------:R-:W-:Y:S02]  /*b180*/  LOP3.LUT R0, R0, R5, RZ, 0x3c, !PT ;  /* 0x0000000500007212 */ /* 0x000fe400078e3cff */
[----:B------:R-:W-:-:S02]  /*b190*/  ISETP.GE.U32.AND.EX P1, PT, R17, UR9, PT, P1 ;  /* 0x0000000911007c0c */ /* 0x000fc4000bf26110 */
[----:B------:R-:W-:Y:S02]  /*b1a0*/  PRMT R4, RZ, 0x7610, R4 ;  /* 0x00007610ff047816 */ /* 0x000fe40000000004 */
[----:B------:R-:W-:Y:S01]  /*b1b0*/  @P3 LOP3.LUT R0, R0, 0x1, R7, 0x78, !PT ;  /* 0x0000000100003812 */ /* 0x000fe200078e7807 */
[----:B------:R-:W-:-:S08]  /*b1c0*/  IMAD.MOV.U32 R7, RZ, RZ, -0x1 ;  /* 0xffffffffff077424 */ /* 0x000fd000078e00ff */
[----:B0-----:R-:W-:Y:S05]  /*b1d0*/  @P1 BRA `(.L_x_299) ;  /* 0x00000004004c1947 */ /* 0x001fea0003800000 */
[----:B------:R-:W-:Y:S01]  /*b1e0*/  ULDC.64 UR8, c[0x0][0x628] ;  /* 0x00018a0000087ab9 */ /* 0x000fe20000000a00 */
[----:B------:R-:W0:Y:S01]  /*b1f0*/  S2R R15, SR_CTAID.X ;  /* 0x00000000000f7919 */ /* 0x000e220000002500 */
[----:B------:R-:W-:Y:S01]  /*b200*/  ISETP.NE.U32.AND P1, PT, RZ, UR8, PT ;  /* 0x00000008ff007c0c */ /* 0x000fe2000bf25070 */
[----:B------:R-:W-:Y:S01]  /*b210*/  ULDC UR11, c[0x0][0x630] ;  /* 0x00018c00000b7ab9 */ /* 0x000fe20000000800 */
[----:B------:R-:W-:Y:S01]  /*b220*/  IMAD.MOV.U32 R4, RZ, RZ, R16 ;  /* 0x000000ffff047224 */ /* 0x000fe200078e0010 */
[----:B------:R-:W1:Y:S01]  /*b230*/  S2R R14, SR_CTAID.Y ;  /* 0x00000000000e7919 */ /* 0x000e620000002600 */
[----:B------:R-:W-:Y:S01]  /*b240*/  ISETP.NE.AND.EX P1, PT, RZ, UR9, PT, P1 ;  /* 0x00000009ff007c0c */ /* 0x000fe2000bf25310 */
[----:B------:R-:W-:-:S12]  /*b250*/  IMAD.MOV.U32 R5, RZ, RZ, R17 ;  /* 0x000000ffff057224 */ /* 0x000fd800078e0011 */
[----:B------:R-:W-:Y:S05]  /*b260*/  @!P1 BRA `(.L_x_300) ;  /* 0x0000000000289947 */ /* 0x000fea0003800000 */
[----:B------:R-:W-:Y:S02]  /*b270*/  ULDC UR10, c[0x0][0x634] ;  /* 0x00018d00000a7ab9 */ /* 0x000fe40000000800 */
[----:B------:R-:W-:-:S05]  /*b280*/  IADD3 R9, P1, R16, UR10, RZ ;  /* 0x0000000a10097c10 */ /* 0x000fca000ff3e0ff */
[----:B------:R-:W-:-:S04]  /*b290*/  IMAD.X R21, RZ, RZ, R17, P1 ;  /* 0x000000ffff157224 */ /* 0x000fc800008e0611 */
[----:B------:R-:W-:-:S04]  /*b2a0*/  IMAD.WIDE.U32 R6, R21, UR8, RZ ;  /* 0x0000000815067c25 */ /* 0x000fc8000f8e00ff */
[----:B------:R-:W-:-:S04]  /*b2b0*/  IMAD.WIDE.U32 R6, P1, R9, UR9, R6 ;  /* 0x0000000909067c25 */ /* 0x000fc8000f820006 */
[----:B------:R-:W-:-:S04]  /*b2c0*/  IMAD.WIDE.U32 R8, R9, UR8, RZ ;  /* 0x0000000809087c25 */ /* 0x000fc8000f8e00ff */
[----:B------:R-:W-:Y:S01]  /*b2d0*/  IMAD.X R5, RZ, RZ, RZ, P1 ;  /* 0x000000ffff057224 */ /* 0x000fe200008e06ff */
[----:B------:R-:W-:Y:S01]  /*b2e0*/  IADD3 RZ, P1, R9, R6, RZ ;  /* 0x0000000609ff7210 */ /* 0x000fe20007f3e0ff */
[----:B------:R-:W-:-:S04]  /*b2f0*/  IMAD.MOV.U32 R4, RZ, RZ, R7 ;  /* 0x000000ffff047224 */ /* 0x000fc800078e0007 */
[----:B------:R-:W-:-:S08]  /*b300*/  IMAD.WIDE.U32.X R4, R21, UR9, R4, P1 ;  /* 0x0000000915047c25 */ /* 0x000fd000088e0404 */
.L_x_300:
[--C-:B------:R-:W-:Y:S01]  /*b310*/  SHF.R.U64 R8, R4, UR11, R5.reuse ;  /* 0x0000000b04087c19 */ /* 0x100fe20008001205 */
[----:B------:R-:W-:Y:S01]  /*b320*/  ULDC.64 UR8, c[0x0][0x620] ;  /* 0x0001880000087ab9 */ /* 0x000fe20000000a00 */
[----:B------:R-:W-:Y:S01]  /*b330*/  SHF.R.U32.HI R4, RZ, UR11, R5 ;  /* 0x0000000bff047c19 */ /* 0x000fe20008011605 */
[----:B------:R-:W2:Y:S01]  /*b340*/  LDC R24, c[0x0][0x144] ;  /* 0x00005100ff187b82 */ /* 0x000ea20000000800 */
[----:B------:R-:W-:Y:S01]  /*b350*/  IADD3 R7, P1, RZ, -R8, RZ ;  /* 0x80000008ff077210 */ /* 0x000fe20007f3e0ff */
[----:B------:R-:W-:Y:S01]  /*b360*/  ULDC.64 UR12, c[0x0][0x640] ;  /* 0x00019000000c7ab9 */ /* 0x000fe20000000a00 */
[----:B0-----:R-:W-:Y:S01]  /*b370*/  I2FP.F32.U32 R9, R15 ;  /* 0x0000000f00097245 */ /* 0x001fe20000201000 */
[----:B------:R-:W-:Y:S02]  /*b380*/  ULDC UR10, c[0x0][0x608] ;  /* 0x00018200000a7ab9 */ /* 0x000fe40000000800 */
[----:B------:R-:W-:Y:S01]  /*b390*/  IMAD.X R4, RZ, RZ, ~R4, P1 ;  /* 0x000000ffff047224 */ /* 0x000fe200008e0e04 */
[----:B------:R-:W-:Y:S01]  /*b3a0*/  ISETP.NE.U32.AND P1, PT, RZ, UR12, PT ;  /* 0x0000000cff007c0c */ /* 0x000fe2000bf25070 */
[----:B------:R-:W0:Y:S02]  /*b3b0*/  LDC R21, c[0x0][0x148] ;  /* 0x00005200ff157b82 */ /* 0x000e240000000800 */
[----:B------:R-:W-:Y:S01]  /*b3c0*/  IMAD R6, R4, UR8, RZ ;  /* 0x0000000804067c24 */ /* 0x000fe2000f8e02ff */
[----:B------:R-:W-:Y:S01]  /*b3d0*/  ISETP.NE.AND.EX P1, PT, RZ, UR13, PT, P1 ;  /* 0x0000000dff007c0c */ /* 0x000fe2000bf25310 */
[----:B------:R-:W-:Y:S01]  /*b3e0*/  IMAD.WIDE.U32 R4, R7, UR8, R16 ;  /* 0x0000000807047c25 */ /* 0x000fe2000f8e0010 */
[----:B------:R-:W-:-:S03]  /*b3f0*/  ULDC UR8, c[0x0][0x150] ;  /* 0x0000540000087ab9 */ /* 0x000fc60000000800 */
[----:B------:R-:W-:Y:S02]  /*b400*/  IMAD R7, R7, UR9, R6 ;  /* 0x0000000907077c24 */ /* 0x000fe4000f8e0206 */
[----:B------:R-:W-:Y:S01]  /*b410*/  FMUL R6, R9, UR8 ;  /* 0x0000000809067c20 */ /* 0x000fe20008400000 */
[----:B------:R-:W-:Y:S01]  /*b420*/  ULDC UR8, c[0x0][0x618] ;  /* 0x0001860000087ab9 */ /* 0x000fe20000000800 */
[----:B------:R-:W-:Y:S01]  /*b430*/  ULDC UR9, c[0x0][0x154] ;  /* 0x0000550000097ab9 */ /* 0x000fe20000000800 */
[----:B------:R-:W-:-:S03]  /*b440*/  IMAD.IADD R5, R5, 0x1, R7 ;  /* 0x0000000105057824 */ /* 0x000fc600078e0207 */
[----:B------:R-:W3:Y:S02]  /*b450*/  F2I.U32.TRUNC.NTZ R6, R6 ;  /* 0x0000000600067305 */ /* 0x000ee4000020f000 */
[----:B------:R-:W-:Y:S02]  /*b460*/  SHF.R.U64 R9, R4, UR8, R5 ;  /* 0x0000000804097c19 */ /* 0x000fe40008001205 */
[----:B-1----:R-:W-:-:S05]  /*b470*/  I2FP.F32.U32 R4, R14 ;  /* 0x0000000e00047245 */ /* 0x002fca0000201000 */
[----:B------:R-:W-:Y:S01]  /*b480*/  FMUL R22, R4, UR9 ;  /* 0x0000000904167c20 */ /* 0x000fe20008400000 */
[----:B------:R-:W-:Y:S01]  /*b490*/  SHF.R.U32.HI R4, RZ, UR8, R5 ;  /* 0x00000008ff047c19 */ /* 0x000fe20008011605 */
[----:B------:R-:W-:-:S03]  /*b4a0*/  ULDC UR8, c[0x0][0x658] ;  /* 0x0001960000087ab9 */ /* 0x000fc60000000800 */
[--C-:B------:R-:W-:Y:S01]  /*b4b0*/  SHF.R.U64 R20, R9, UR10, R4.reuse ;  /* 0x0000000a09147c19 */ /* 0x100fe20008001204 */
[----:B------:R-:W1:Y:S01]  /*b4c0*/  F2I.U32.TRUNC.NTZ R22, R22 ;  /* 0x0000001600167305 */ /* 0x000e62000020f000 */
[----:B------:R-:W-:Y:S01]  /*b4d0*/  SHF.R.U32.HI R5, RZ, UR10, R4 ;  /* 0x0000000aff057c19 */ /* 0x000fe20008011604 */
[----:B---3--:R-:W-:-:S03]  /*b4e0*/  IMAD.MOV R6, RZ, RZ, -R6 ;  /* 0x000000ffff067224 */ /* 0x008fc600078e0a06 */
[----:B------:R-:W-:Y:S01]  /*b4f0*/  SHF.R.U64 R18, R20, UR8, R5 ;  /* 0x0000000814127c19 */ /* 0x000fe20008001205 */
[----:B--2---:R-:W-:Y:S01]  /*b500*/  IMAD R15, R24, R6, R15 ;  /* 0x00000006180f7224 */ /* 0x004fe200078e020f */
[----:B------:R-:W-:-:S03]  /*b510*/  SHF.R.U32.HI R23, RZ, UR8, R5 ;  /* 0x00000008ff177c19 */ /* 0x000fc60008011605 */
[----:B------:R-:W-:Y:S02]  /*b520*/  IMAD.MOV.U32 R4, RZ, RZ, R18 ;  /* 0x000000ffff047224 */ /* 0x000fe400078e0012 */
[----:B------:R-:W-:Y:S01]  /*b530*/  IMAD.MOV.U32 R5, RZ, RZ, R23 ;  /* 0x000000ffff057224 */ /* 0x000fe200078e0017 */
[----:B-1----:R-:W-:Y:S06]  /*b540*/  @!P1 BRA `(.L_x_301) ;  /* 0x0000000000289947 */ /* 0x002fec0003800000 */
[----:B------:R-:W-:Y:S02]  /*b550*/  ULDC UR8, c[0x0][0x64c] ;  /* 0x0001930000087ab9 */ /* 0x000fe40000000800 */
[----:B------:R-:W-:-:S05]  /*b560*/  IADD3 R5, P1, R18, UR8, RZ ;  /* 0x0000000812057c10 */ /* 0x000fca000ff3e0ff */
[----:B------:R-:W-:-:S04]  /*b570*/  IMAD.X R23, RZ, RZ, R23, P1 ;  /* 0x000000ffff177224 */ /* 0x000fc800008e0617 */
[----:B------:R-:W-:-:S04]  /*b580*/  IMAD.WIDE.U32 R6, R23, UR12, RZ ;  /* 0x0000000c17067c25 */ /* 0x000fc8000f8e00ff */
[----:B------:R-:W-:-:S04]  /*b590*/  IMAD.WIDE.U32 R6, P1, R5, UR13, R6 ;  /* 0x0000000d05067c25 */ /* 0x000fc8000f820006 */
[----:B------:R-:W-:-:S04]  /*b5a0*/  IMAD.WIDE.U32 R4, R5, UR12, RZ ;  /* 0x0000000c05047c25 */ /* 0x000fc8000f8e00ff */
[----:B------:R-:W-:Y:S01]  /*b5b0*/  IMAD.MOV.U32 R4, RZ, RZ, R7 ;  /* 0x000000ffff047224 */ /* 0x000fe200078e0007 */
[----:B------:R-:W-:Y:S01]  /*b5c0*/  IADD3 RZ, P3, R5, R6, RZ ;  /* 0x0000000605ff7210 */ /* 0x000fe20007f7e0ff */
[----:B------:R-:W-:-:S04]  /*b5d0*/  IMAD.X R5, RZ, RZ, RZ, P1 ;  /* 0x000000ffff057224 */ /* 0x000fc800008e06ff */
[----:B------:R-:W-:-:S08]  /*b5e0*/  IMAD.WIDE.U32.X R4, R23, UR13, R4, P3 ;  /* 0x0000000d17047c25 */ /* 0x000fd000098e0404 */
.L_x_301:
[----:B------:R-:W-:Y:S01]  /*b5f0*/  ISETP.NE.AND P1, PT, R2, 0x1, PT ;  /* 0x000000010200780c */ /* 0x000fe20003f25270 */
[----:B------:R-:W-:Y:S01]  /*b600*/  ULDC UR8, c[0x0][0x648] ;  /* 0x0001920000087ab9 */ /* 0x000fe20000000800 */
[----:B------:R-:W-:Y:S01]  /*b610*/  LOP3.LUT R20, R20, UR6, RZ, 0xc0, !PT ;  /* 0x0000000614147c12 */ /* 0x000fe2000f8ec0ff */
[----:B------:R-:W-:Y:S01]  /*b620*/  IMAD.MOV R22, RZ, RZ, -R22 ;  /* 0x000000ffff167224 */ /* 0x000fe200078e0a16 */
[----:B------:R-:W-:Y:S01]  /*b630*/  SHF.R.U64 R5, R4, UR8, R5 ;  /* 0x0000000804057c19 */ /* 0x000fe20008001205 */
[----:B------:R-:W-:Y:S01]  /*b640*/  ULDC UR8, c[0x0][0x638] ;  /* 0x00018e0000087ab9 */ /* 0x000fe20000000800 */
[----:B------:R-:W-:Y:S01]  /*b650*/  LOP3.LUT R9, R9, UR4, RZ, 0xc0, !PT ;  /* 0x0000000409097c12 */ /* 0x000fe2000f8ec0ff */
[----:B------:R-:W-:Y:S01]  /*b660*/  ULDC UR9, c[0x0][0x610] ;  /* 0x0001840000097ab9 */ /* 0x000fe20000000800 */
[----:B------:R-:W-:Y:S02]  /*b670*/  IMAD.MOV.U32 R4, RZ, RZ, 0x1 ;  /* 0x00000001ff047424 */ /* 0x000fe400078e00ff */
[----:B------:R-:W-:-:S02]  /*b680*/  IMAD.MOV R7, RZ, RZ, -R5 ;  /* 0x000000ffff077224 */ /* 0x000fc400078e0a05 */
[----:B------:R-:W-:Y:S02]  /*b690*/  IMAD R20, R5, UR5, R20 ;  /* 0x0000000505147c24 */ /* 0x000fe4000f8e0214 */
[----:B0-----:R-:W-:Y:S02]  /*b6a0*/  @P1 IMAD R15, R21, R22, R14 ;  /* 0x00000016150f1224 */ /* 0x001fe400078e020e */
[----:B------:R-:W-:Y:S01]  /*b6b0*/  IMAD R18, R7, UR8, R18 ;  /* 0x0000000807127c24 */ /* 0x000fe2000f8e0212 */
[----:B------:R-:W-:Y:S01]  /*b6c0*/  ULDC UR8, c[0x0][0x600] ;  /* 0x0001800000087ab9 */ /* 0x000fe20000000800 */
[----:B------:R-:W-:Y:S02]  /*b6d0*/  IMAD R15, R20, UR9, R15 ;  /* 0x00000009140f7c24 */ /* 0x000fe4000f8e020f */
[----:B------:R-:W-:-:S05]  /*b6e0*/  IMAD R18, R18, UR8, R9 ;  /* 0x0000000812127c24 */ /* 0x000fca000f8e0209 */
[----:B------:R-:W-:Y:S02]  /*b6f0*/  SEL R9, R18, R15, !P1 ;  /* 0x0000000f12097207 */ /* 0x000fe40004800000 */
[----:B------:R-:W-:-:S07]  /*b700*/  SEL R7, R15, R18, !P1 ;  /* 0x000000120f077207 */ /* 0x000fce0004800000 */
.L_x_299:
[----:B------:R-:W-:Y:S05]  /*b710*/  BSYNC B1 ;  /* 0x0000000000017941 */ /* 0x000fea0003800000 */
.L_x_298:
[----:B------:R-:W-:-:S13]  /*b720*/  LOP3.LUT P1, RZ, R4, 0xff, RZ, 0xc0, !PT ;  /* 0x000000ff04ff7812 */ /* 0x000fda000782c0ff */
[----:B------:R-:W-:Y:S05]  /*b730*/  @P1 BRA `(.L_x_302) ;  /* 0xfffffff4001c1947 */ /* 0x000fea000383ffff */
[----:B------:R-:W-:Y:S05]  /*b740*/  BSYNC B0 ;  /* 0x0000000000007941 */ /* 0x000fea0003800000 */
.L_x_290:
[----:B------:R-:W-:-:S03]  /*b750*/  UMOV UR8, 0xffffffff ;  /* 0xffffffff00087882 */ /* 0x000fc60000000000 */
[----:B------:R-:W-:Y:S05]  /*b760*/  BRA.DIV UR8, `(.L_x_303) ;  /* 0x0000000208f47947 */ /* 0x000fea000b800000 */
[----:B------:R-:W-:-:S13]  /*b770*/  ELECT P6, URZ, PT ;  /* 0x00000000003f782f */ /* 0x000fda00038c0000 */
.L_x_316:
[----:B------:R-:W-:Y:S04]  /*b780*/  BSSY B0, `(.L_x_304) ;  /* 0x0000022000007945 */ /* 0x000fe80003800000 */
[----:B------:R-:W-:Y:S05]  /*b790*/  @!P6 BRA `(.L_x_305) ;  /* 0x000000000080e947 */ /* 0x000fea0003800000 */
[----:B------:R-:W-:-:S04]  /*b7a0*/  LOP3.LUT R19, R19, 0x2, RZ, 0xfc, !PT ;  /* 0x0000000213137812 */ /* 0x000fc800078efcff */
[----:B------:R-:W-:-:S13]  /*b7b0*/  ISETP.NE.AND P0, PT, R19, 0x3, PT ;  /* 0x000000031300780c */ /* 0x000fda0003f05270 */
[----:B------:R-:W-:Y:S05]  /*b7c0*/  @!P0 BRA `(.L_x_306) ;  /* 0x0000000000048947 */ /* 0x000fea0003800000 */
[----:B------:R-:W-:Y:S01]  /*b7d0*/  BPT.TRAP 0x1 ;  /* 0x000000040000795c */ /* 0x000fe20000300000 */
.L_x_306:
[----:B------:R-:W0:Y:S01]  /*b7e0*/  S2R R3, SR_CgaCtaId ;  /* 0x0000000000037919 */ /* 0x000e220000008800 */
[----:B------:R-:W-:-:S04]  /*b7f0*/  MOV R2, 0x400 ;  /* 0x0000040000027802 */ /* 0x000fc80000000f00 */
[----:B0-----:R-:W-:Y:S02]  /*b800*/  LEA R3, R3, R2, 0x18 ;  /* 0x0000000203037211 */ /* 0x001fe400078ec0ff */
[----:B------:R-:W-:-:S03]  /*b810*/  SHF.L.U32 R2, R0, 0x1f, RZ ;  /* 0x0000001f00027819 */ /* 0x000fc600000006ff */
[----:B------:R-:W-:-:S04]  /*b820*/  VIADD R3, R3, 0x18 ;  /* 0x0000001803037836 */ /* 0x000fc80000000000 */
[C---:B------:R-:W-:Y:S02]  /*b830*/  IMAD R7, R12.reuse, 0x8, R3 ;  /* 0x000000080c077824 */ /* 0x040fe400078e0203 */
[----:B------:R-:W-:Y:S02]  /*b840*/  VIADD R12, R12, 0x1 ;  /* 0x000000010c0c7836 */ /* 0x000fe40000000000 */
[----:B------:R-:W0:Y:S03]  /*b850*/  SYNCS.PHASECHK.TRANS64.TRYWAIT P0, [R7+URZ], R2 ;  /* 0x00000002070075a7 */ /* 0x000e26000800017f */
[----:B------:R-:W-:-:S04]  /*b860*/  ISETP.NE.AND P1, PT, R12, 0x3, PT ;  /* 0x000000030c00780c */ /* 0x000fc80003f25270 */
[----:B------:R-:W-:Y:S02]  /*b870*/  SEL R5, RZ, 0x1, P1 ;  /* 0x00000001ff057807 */ /* 0x000fe40000800000 */
[----:B------:R-:W-:Y:S02]  /*b880*/  SEL R12, R12, RZ, P1 ;  /* 0x000000ff0c0c7207 */ /* 0x000fe40000800000 */
[----:B------:R-:W-:-:S03]  /*b890*/  LOP3.LUT R5, R0, R5, RZ, 0x3c, !PT ;  /* 0x0000000500057212 */ /* 0x000fc600078e3cff */
[----:B------:R-:W-:Y:S01]  /*b8a0*/  IMAD R9, R12, 0x8, R3 ;  /* 0x000000080c097824 */ /* 0x000fe200078e0203 */
[----:B------:R-:W-:Y:S01]  /*b8b0*/  SHF.L.U32 R4, R5, 0x1f, RZ ;  /* 0x0000001f05047819 */ /* 0x000fe200000006ff */
[----:B0-----:R-:W-:Y:S06]  /*b8c0*/  @!P0 BRA `(.L_x_307) ;  /* 0x0000000000bc8947 */ /* 0x001fec0003800000 */
.L_x_317:
[----:B------:R-:W1:Y:S01]  /*b8d0*/  SYNCS.PHASECHK.TRANS64.TRYWAIT P0, [R9+URZ], R4 ;  /* 0x00000004090075a7 */ /* 0x000e62000800017f */
[----:B------:R-:W-:-:S05]  /*b8e0*/  VIADD R0, R12, 0x1 ;  /* 0x000000010c007836 */ /* 0x000fca0000000000 */
[----:B------:R-:W-:-:S04]  /*b8f0*/  ISETP.NE.AND P1, PT, R0, 0x3, PT ;  /* 0x000000030000780c */ /* 0x000fc80003f25270 */
[----:B0-----:R-:W-:Y:S02]  /*b900*/  SEL R2, RZ, 0x1, P1 ;  /* 0x00000001ff027807 */ /* 0x001fe40000800000 */
[----:B------:R-:W-:Y:S02]  /*b910*/  SEL R0, R0, RZ, P1 ;  /* 0x000000ff00007207 */ /* 0x000fe40000800000 */
[----:B------:R-:W-:Y:S01]  /*b920*/  LOP3.LUT R2, R5, R2, RZ, 0x3c, !PT ;  /* 0x0000000205027212 */ /* 0x000fe200078e3cff */
[----:B-1----:R-:W-:Y:S06]  /*b930*/  @!P0 BRA `(.L_x_308) ;  /* 0x0000000000b48947 */ /* 0x002fec0003800000 */
.L_x_318:
[----:B------:R-:W-:Y:S01]  /*b940*/  IMAD R3, R0, 0x8, R3 ;  /* 0x0000000800037824 */ /* 0x000fe200078e0203 */
[----:B------:R-:W-:-:S07]  /*b950*/  SHF.L.U32 R0, R2, 0x1f, RZ ;  /* 0x0000001f02007819 */ /* 0x000fce00000006ff */
.L_x_309:
[----:B-1----:R1:W2:Y:S02]  /*b960*/  SYNCS.PHASECHK.TRANS64.TRYWAIT P0, [R3+URZ], R0 ;  /* 0x00000000030075a7 */ /* 0x0022a4000800017f */
[----:B--2---:R-:W-:Y:S05]  /*b970*/  @!P0 NANOSLEEP.SYNCS 0x989680 ;  /* 0x009896800000895d */ /* 0x004fea0003900000 */
[----:B------:R-:W2:Y:S02]  /*b980*/  @!P0 SYNCS.PHASECHK.TRANS64 P0, [R3+URZ], R0 ;  /* 0x00000000030085a7 */ /* 0x000ea4000800007f */
[----:B--2---:R-:W-:Y:S05]  /*b990*/  @!P0 BRA `(.L_x_309) ;  /* 0xfffffffc00f08947 */ /* 0x004fea000383ffff */
.L_x_305:
[----:B------:R-:W-:Y:S05]  /*b9a0*/  BSYNC B0 ;  /* 0x0000000000007941 */ /* 0x000fea0003800000 */
.L_x_304:
[----:B------:R-:W-:Y:S05]  /*b9b0*/  EXIT ;  /* 0x000000000000794d */ /* 0x000fea0003800000 */
.L_x_17:
[----:B---3--:R3:W4:Y:S02]  /*b9c0*/  SYNCS.PHASECHK.TRANS64.TRYWAIT P1, [R3+URZ], R0 ;  /* 0x00000000030075a7 */ /* 0x008724000802017f */
[----:B----4-:R-:W-:Y:S05]  /*b9d0*/  @!P1 NANOSLEEP.SYNCS 0x989680 ;  /* 0x009896800000995d */ /* 0x010fea0003900000 */
[----:B------:R-:W4:Y:S02]  /*b9e0*/  @!P1 SYNCS.PHASECHK.TRANS64 P1, [R3+URZ], R0 ;  /* 0x00000000030095a7 */ /* 0x000f24000802007f */
[----:B----4-:R-:W-:Y:S05]  /*b9f0*/  @!P1 BRA `(.L_x_17) ;  /* 0xfffffffc00f09947 */ /* 0x010fea000383ffff */
[----:B------:R-:W-:Y:S05]  /*ba00*/  BRA `(.L_x_16) ;  /* 0xffffff5400f87947 */ /* 0x000fea000383ffff */
.L_x_22:
[----:B-1----:R-:W-:-:S04]  /*ba10*/  IMAD.U32 R4, RZ, RZ, UR9 ;  /* 0x00000009ff047e24 */ /* 0x002fc8000f8e00ff */
[----:B------:R1:W2:Y:S03]  /*ba20*/  SYNCS.PHASECHK.TRANS64.TRYWAIT P1, [R4+URZ], R3 ;  /* 0x00000003040075a7 */ /* 0x0002a6000802017f */
[----:B--2---:R-:W-:Y:S05]  /*ba30*/  @!P1 NANOSLEEP.SYNCS 0x989680 ;  /* 0x009896800000995d */ /* 0x004fea0003900000 */
[----:B------:R-:W2:Y:S02]  /*ba40*/  @!P1 SYNCS.PHASECHK.TRANS64 P1, [R4+URZ], R3 ;  /* 0x00000003040095a7 */ /* 0x000ea4000802007f */
[----:B--2---:R-:W-:Y:S05]  /*ba50*/  @!P1 BRA `(.L_x_22) ;  /* 0xfffffffc00ec9947 */ /* 0x004fea000383ffff */
[----:B------:R-:W-:Y:S05]  /*ba60*/  BRA `(.L_x_21) ;  /* 0xffffff5c00647947 */ /* 0x000fea000383ffff */
.L_x_291:
[----:B------:R-:W-:Y:S01]  /*ba70*/  BSSY B1, `(.L_x_310) ;  /* 0x0000006000017945 */ /* 0x000fe20003800000 */
[----:B------:R-:W-:-:S07]  /*ba80*/  IMAD.MOV.U32 R15, RZ, RZ, -0x1 ;  /* 0xffffffffff0f7424 */ /* 0x000fce00078e00ff */
[----:B------:R-:W-:Y:S05]  /*ba90*/  WARPSYNC.COLLECTIVE R15, `(.L_x_311) ;  /* 0x000000000f0c7348 */ /* 0x000fea0003c00000 */
[----:B------:R-:W-:Y:S02]  /*baa0*/  ELECT P6, UR62, PT ;  /* 0x00000000003e782f */ /* 0x000fe400038c0000 */
[----:B------:R-:W-:Y:S01]  /*bab0*/  MOV R14, UR62 ;  /* 0x0000003e000e7c02 */ /* 0x000fe20008000f00 */
[----:B------:R-:W-:Y:S10]  /*bac0*/  ENDCOLLECTIVE ;  /* 0x000000000000791b */ /* 0x000ff40003800000 */
.L_x_311:
[----:B------:R-:W-:Y:S05]  /*bad0*/  BSYNC B1 ;  /* 0x0000000000017941 */ /* 0x000fea0003800000 */
.L_x_310:
[----:B------:R-:W-:Y:S05]  /*bae0*/  BRA `(.L_x_312) ;  /* 0xfffffff0003c7947 */ /* 0x000fea000383ffff */
.L_x_294:
[----:B0-----:R0:W1:Y:S02]  /*baf0*/  SYNCS.PHASECHK.TRANS64.TRYWAIT P1, [R14+URZ+0x18], R7 ;  /* 0x000018070e0075a7 */ /* 0x001064000802017f */
[----:B-1----:R-:W-:Y:S05]  /*bb00*/  @!P1 NANOSLEEP.SYNCS 0x989680 ;  /* 0x009896800000995d */ /* 0x002fea0003900000 */
[----:B------:R-:W1:Y:S02]  /*bb10*/  @!P1 SYNCS.PHASECHK.TRANS64 P1, [R14+URZ+0x18], R7 ;  /* 0x000018070e0095a7 */ /* 0x000e64000802007f */
[----:B-1----:R-:W-:Y:S05]  /*bb20*/  @!P1 BRA `(.L_x_294) ;  /* 0xfffffffc00f09947 */ /* 0x002fea000383ffff */
[----:B------:R-:W-:Y:S05]  /*bb30*/  BRA `(.L_x_313) ;  /* 0xfffffff000707947 */ /* 0x000fea000383ffff */
.L_x_303:
[----:B------:R-:W-:Y:S01]  /*bb40*/  BSSY B0, `(.L_x_314) ;  /* 0x0000006000007945 */ /* 0x000fe20003800000 */
[----:B------:R-:W-:-:S07]  /*bb50*/  IMAD.MOV.U32 R15, RZ, RZ, -0x1 ;  /* 0xffffffffff0f7424 */ /* 0x000fce00078e00ff */
[----:B------:R-:W-:Y:S05]  /*bb60*/  WARPSYNC.COLLECTIVE R15, `(.L_x_315) ;  /* 0x000000000f0c7348 */ /* 0x000fea0003c00000 */
[----:B------:R-:W-:Y:S02]  /*bb70*/  ELECT P6, UR62, PT ;  /* 0x00000000003e782f */ /* 0x000fe400038c0000 */
[----:B------:R-:W-:Y:S01]  /*bb80*/  MOV R14, UR62 ;  /* 0x0000003e000e7c02 */ /* 0x000fe20008000f00 */
[----:B------:R-:W-:Y:S10]  /*bb90*/  ENDCOLLECTIVE ;  /* 0x000000000000791b */ /* 0x000ff40003800000 */
.L_x_315:
[----:B------:R-:W-:Y:S05]  /*bba0*/  BSYNC B0 ;  /* 0x0000000000007941 */ /* 0x000fea0003800000 */
.L_x_314:
[----:B------:R-:W-:Y:S05]  /*bbb0*/  BRA `(.L_x_316) ;  /* 0xfffffff800f07947 */ /* 0x000fea000383ffff */
.L_x_307:
[----:B0-----:R0:W1:Y:S02]  /*bbc0*/  SYNCS.PHASECHK.TRANS64.TRYWAIT P0, [R7+URZ], R2 ;  /* 0x00000002070075a7 */ /* 0x001064000800017f */
[----:B-1----:R-:W-:Y:S05]  /*bbd0*/  @!P0 NANOSLEEP.SYNCS 0x989680 ;  /* 0x009896800000895d */ /* 0x002fea0003900000 */
[----:B------:R-:W1:Y:S02]  /*bbe0*/  @!P0 SYNCS.PHASECHK.TRANS64 P0, [R7+URZ], R2 ;  /* 0x00000002070085a7 */ /* 0x000e64000800007f */
[----:B-1----:R-:W-:Y:S05]  /*bbf0*/  @!P0 BRA `(.L_x_307) ;  /* 0xfffffffc00f08947 */ /* 0x002fea000383ffff */
[----:B------:R-:W-:Y:S05]  /*bc00*/  BRA `(.L_x_317) ;  /* 0xfffffffc00307947 */ /* 0x000fea000383ffff */
.L_x_308:
[----:B0-----:R0:W1:Y:S02]  /*bc10*/  SYNCS.PHASECHK.TRANS64.TRYWAIT P0, [R9+URZ], R4 ;  /* 0x00000004090075a7 */ /* 0x001064000800017f */
[----:B-1----:R-:W-:Y:S05]  /*bc20*/  @!P0 NANOSLEEP.SYNCS 0x989680 ;  /* 0x009896800000895d */ /* 0x002fea0003900000 */
[----:B------:R-:W1:Y:S02]  /*bc30*/  @!P0 SYNCS.PHASECHK.TRANS64 P0, [R9+URZ], R4 ;  /* 0x00000004090085a7 */ /* 0x000e64000800007f */
[----:B-1----:R-:W-:Y:S05]  /*bc40*/  @!P0 BRA `(.L_x_308) ;  /* 0xfffffffc00f08947 */ /* 0x002fea000383ffff */
[----:B------:R-:W-:Y:S05]  /*bc50*/  BRA `(.L_x_318) ;  /* 0xfffffffc00387947 */ /* 0x000fea000383ffff */
.L_x_319:
[----:B------:R-:W-:-:S00]  /*bc60*/  BRA `(.L_x_319) ;  /* 0xfffffffc00fc7947 */ /* 0x000fc0000383ffff */
[----:B------:R-:W-:-:S00]  /*bc70*/  NOP ;  /* 0x0000000000007918 */ /* 0x000fc00000000000 */
        /* <DEDUP_REMOVED lines=8> */
.L_x_320:


//--------------------- .nv.global.init           --------------------------
	.section	.nv.global.init,"aw",@progbits
.nv.global.init:
	.type		$str$22,@object
	.size		$str$22,($str$23 - $str$22)
$str$22:
        /*0000*/ 	.byte	0x6b, 0x5f, 0x74, 0x69, 0x6c, 0x65, 0x5f, 0x63, 0x6f, 0x75, 0x6e, 0x74, 0x20, 0x3e, 0x3d, 0x20
        /*0010*/ 	.byte	0x31, 0x00
	.type		$str$23,@object
	.size		$str$23,(__unnamed_1 - $str$23)
$str$23:
        /*0012*/ 	.byte	0x2f, 0x74, 0x6d, 0x70, 0x2f, 0x63, 0x75, 0x74, 0x6c, 0x61, 0x73, 0x73, 0x5f, 0x73, 0x77, 0x65
        /*0022*/ 	.byte	0x65, 0x70, 0x5f, 0x73, 0x72, 0x63, 0x2f, 0x69, 0x6e, 0x63, 0x6c, 0x75, 0x64, 0x65, 0x2f, 0x63
        /*0032*/ 	.byte	0x75, 0x74, 0x6c, 0x61, 0x73, 0x73, 0x2f, 0x67, 0x65, 0x6d, 0x6d, 0x2f, 0x63, 0x6f, 0x6c, 0x6c
        /*0042*/ 	.byte	0x65, 0x63, 0x74, 0x69, 0x76, 0x65, 0x2f, 0x73, 0x6d, 0x39, 0x30, 0x5f, 0x6d, 0x6d, 0x61, 0x5f
        /*0052*/ 	.byte	0x74, 0x6d, 0x61, 0x5f, 0x67, 0x6d, 0x6d, 0x61, 0x5f, 0x73, 0x73, 0x5f, 0x77, 0x61, 0x72, 0x70
        /*0062*/ 	.byte	0x73, 0x70, 0x65, 0x63, 0x69, 0x61, 0x6c, 0x69, 0x7a, 0x65, 0x64, 0x2e, 0x68, 0x70, 0x70, 0x00
	.type		__unnamed_1,@object
	.size		__unnamed_1,(.L_0 - __unnamed_1)
__unnamed_1:
        /*0072*/ 	.byte	0x76, 0x6f, 0x69, 0x64, 0x20, 0x63, 0x75, 0x74, 0x6c, 0x61, 0x73, 0x73, 0x3a, 0x3a, 0x67, 0x65
        /* <DEDUP_REMOVED lines=179> */
        /*0bb2*/ 	.byte	0x65, 0x3a, 0x3a, 0x69, 0x64, 0x65, 0x6e, 0x74, 0x69, 0x74, 0x79, 0x5d, 0x00
.L_0:


//--------------------- .nv.shared._ZN7cutlass13device_kernelINS_4gemm6kernel13GemmUniversalIN4cute5tupleIJiiiiEEENS1_10collective13CollectiveMmaINS1_34MainloopSm90TmaGmmaWarpSpecializedILi3ENS5_IJNS4_1CILi1EEESB_SB_EEENS1_35KernelTmaWarpSpecializedCooperativeEEENS5_IJNSA_ILi128EEENSA_ILi256EEESF_EEENS_6half_tENS5_IJlSB_lEEESI_SJ_NS4_8TiledMMAINS4_8MMA_AtomIJNS4_4SM904GMMA26MMA_64x256x16_F32F16F16_SSILNSN_5MajorE0ELSP_0ELNSN_7ScaleInE1ELSQ_1EEEEEENS4_6LayoutINS5_IJNSA_ILi2EEESB_SB_EEENS5_IJSB_NSA_ILi0EEESW_EEEEENS5_IJNS4_10UnderscoreESZ_SZ_EEEEENS4_13SM90_TMA_LOADENS4_14ComposedLayoutINS4_7SwizzleILi3ELi4ELi3EEENS4_18smem_ptr_flag_bitsILi16EEENST_INS5_IJNSA_ILi8EEENSA_ILi64EEEEEENS5_IJS19_SB_EEEEEEEvNS4_8identityES12_S1D_vS1E_EENS_8epilogue10collective6detail29Sm90TmaWarpSpecializedAdapterINS1H_15DefaultEpilogueISI_SJ_SJ_NS1G_6thread17LinearCombinationISI_Li1EffLNS1L_9ScaleType4KindE0ELNS_15FloatRoundStyleE2ESI_EENS1_15EpilogueDefaultEEEEEvvEEEEvNT_6ParamsE --------------------------
	.section	.nv.shared._ZN7cutlass13device_kernelINS_4gemm6kernel13GemmUniversalIN4cute5tupleIJiiiiEEENS1_10collective13CollectiveMmaINS1_34MainloopSm90TmaGmmaWarpSpecializedILi3ENS5_IJNS4_1CILi1EEESB_SB_EEENS1_35KernelTmaWarpSpecializedCooperativeEEENS5_IJNSA_ILi128EEENSA_ILi256EEESF_EEENS_6half_tENS5_IJlSB_lEEESI_SJ_NS4_8TiledMMAINS4_8MMA_AtomIJNS4_4SM904GMMA26MMA_64x256x16_F32F16F16_SSILNSN_5MajorE0ELSP_0ELNSN_7ScaleInE1ELSQ_1EEEEEENS4_6LayoutINS5_IJNSA_ILi2EEESB_SB_EEENS5_IJSB_NSA_ILi0EEESW_EEEEENS5_IJNS4_10UnderscoreESZ_SZ_EEEEENS4_13SM90_TMA_LOADENS4_14ComposedLayoutINS4_7SwizzleILi3ELi4ELi3EEENS4_18smem_ptr_flag_bitsILi16EEENST_INS5_IJNSA_ILi8EEENSA_ILi64EEEEEENS5_IJS19_SB_EEEEEEEvNS4_8identityES12_S1D_vS1E_EENS_8epilogue10collective6detail29Sm90TmaWarpSpecializedAdapterINS1H_15DefaultEpilogueISI_SJ_SJ_NS1G_6thread17LinearCombinationISI_Li1EffLNS1L_9ScaleType4KindE0ELNS_15FloatRoundStyleE2ESI_EENS1_15EpilogueDefaultEEEEEvvEEEEvNT_6ParamsE,"aw",@nobits
	.sectionflags	@""
	.align	16
	.zero		1024


//--------------------- .nv.shared.reserved.0     --------------------------
	.section	.nv.shared.reserved.0,"aw",@nobits
	.weak		__nv_reservedSMEM_offset_0_alias
	.size		__nv_reservedSMEM_offset_0_alias, 0, 0
	.other		__nv_reservedSMEM_offset_0_alias,@"STO_CUDA_RESERVED_SHARED STV_DEFAULT"
__nv_reservedSMEM_offset_0_alias:
	.zero		0


//--------------------- .nv.global                --------------------------
	.section	.nv.global,"aw",@nobits
.nv.global:
	.type		_ZN40_INTERNAL_c4f01d1c_4_k_cu_ac67f512_224544cute1_E,@object
	.size		_ZN40_INTERNAL_c4f01d1c_4_k_cu_ac67f512_224544cute1_E,(_ZN40_INTERNAL_c4f01d1c_4_k_cu_ac67f512_224544cuda3std3__45__cpo6cbeginE - _ZN40_INTERNAL_c4f01d1c_4_k_cu_ac67f512_224544cute1_E)
_ZN40_INTERNAL_c4f01d1c_4_k_cu_ac67f512_224544cute1_E:
	.zero		1
	.type		_ZN40_INTERNAL_c4f01d1c_4_k_cu_ac67f512_224544cuda3std3__45__cpo6cbeginE,@object
	.size		_ZN40_INTERNAL_c4f01d1c_4_k_cu_ac67f512_224544cuda3std3__45__cpo6cbeginE,(_ZN40_INTERNAL_c4f01d1c_4_k_cu_ac67f512_224544cuda3std3__48in_placeE - _ZN40_INTERNAL_c4f01d1c_4_k_cu_ac67f512_224544cuda3std3__45__cpo6cbeginE)
_ZN40_INTERNAL_c4f01d1c_4_k_cu_ac67f512_224544cuda3std3__45__cpo6cbeginE:
	.zero		1
	.type		_ZN40_INTERNAL_c4f01d1c_4_k_cu_ac67f512_224544cuda3std3__48in_placeE,@object
	.size		_ZN40_INTERNAL_c4f01d1c_4_k_cu_ac67f512_224544cuda3std3__48in_placeE,(_ZN40_INTERNAL_c4f01d1c_4_k_cu_ac67f512_224544cuda3std6ranges3__45__cpo9iter_moveE - _ZN40_INTERNAL_c4f01d1c_4_k_cu_ac67f512_224544cuda3std3__48in_placeE)
_ZN40_INTERNAL_c4f01d1c_4_k_cu_ac67f512_224544cuda3std3__48in_placeE:
	.zero		1
	.type		_ZN40_INTERNAL_c4f01d1c_4_k_cu_ac67f512_224544cuda3std6ranges3__45__cpo9iter_moveE,@object
	.size		_ZN40_INTERNAL_c4f01d1c_4_k_cu_ac67f512_224544cuda3std6ranges3__45__cpo9iter_moveE,(_ZN40_INTERNAL_c4f01d1c_4_k_cu_ac67f512_224544cuda3std3__45__cpo5beginE - _ZN40_INTERNAL_c4f01d1c_4_k_cu_ac67f512_224544cuda3std6ranges3__45__cpo9iter_moveE)
_ZN40_INTERNAL_c4f01d1c_4_k_cu_ac67f512_224544cuda3std6ranges3__45__cpo9iter_moveE:
	.zero		1
	.type		_ZN40_INTERNAL_c4f01d1c_4_k_cu_ac67f512_224544cuda3std3__45__cpo5beginE,@object
	.size		_ZN40_INTERNAL_c4f01d1c_4_k_cu_ac67f512_224544cuda3std3__45__cpo5beginE,(_ZN40_INTERNAL_c4f01d1c_4_k_cu_ac67f512_224544cuda3std3__442_GLOBAL__N__c4f01d1c_4_k_cu_ac67f512_224546ignoreE - _ZN40_INTERNAL_c4f01d1c_4_k_cu_ac67f512_224544cuda3std3__45__cpo5beginE)
_ZN40_INTERNAL_c4f01d1c_4_k_cu_ac67f512_224544cuda3std3__45__cpo5beginE:
	.zero		1
	.type		_ZN40_INTERNAL_c4f01d1c_4_k_cu_ac67f512_224544cuda3std3__442_GLOBAL__N__c4f01d1c_4_k_cu_ac67f512_224546ignoreE,@object
	.size		_ZN40_INTERNAL_c4f01d1c_4_k_cu_ac67f512_224544cuda3std3__442_GLOBAL__N__c4f01d1c_4_k_cu_ac67f512_224546ignoreE,(_ZN40_INTERNAL_c4f01d1c_4_k_cu_ac67f512_224544cute7productE - _ZN40_INTERNAL_c4f01d1c_4_k_cu_ac67f512_224544cuda3std3__442_GLOBAL__N__c4f01d1c_4_k_cu_ac67f512_224546ignoreE)
_ZN40_INTERNAL_c4f01d1c_4_k_cu_ac67f512_224544cuda3std3__442_GLOBAL__N__c4f01d1c_4_k_cu_ac67f512_224546ignoreE:
	.zero		1
	.type		_ZN40_INTERNAL_c4f01d1c_4_k_cu_ac67f512_224544cute7productE,@object
	.size		_ZN40_INTERNAL_c4f01d1c_4_k_cu_ac67f512_224544cute7productE,(_ZN40_INTERNAL_c4f01d1c_4_k_cu_ac67f512_224544cuda3std3__45__cpo3endE - _ZN40_INTERNAL_c4f01d1c_4_k_cu_ac67f512_224544cute7productE)
_ZN40_INTERNAL_c4f01d1c_4_k_cu_ac67f512_224544cute7productE:
	.zero		1
	.type		_ZN40_INTERNAL_c4f01d1c_4_k_cu_ac67f512_224544cuda3std3__45__cpo3endE,@object
	.size		_ZN40_INTERNAL_c4f01d1c_4_k_cu_ac67f512_224544cuda3std3__45__cpo3endE,(_ZN40_INTERNAL_c4f01d1c_4_k_cu_ac67f512_224544cuda3std3__419piecewise_constructE - _ZN40_INTERNAL_c4f01d1c_4_k_cu_ac67f512_224544cuda3std3__45__cpo3endE)
_ZN40_INTERNAL_c4f01d1c_4_k_cu_ac67f512_224544cuda3std3__45__cpo3endE:
	.zero		1
	.type		_ZN40_INTERNAL_c4f01d1c_4_k_cu_ac67f512_224544cuda3std3__419piecewise_constructE,@object
	.size		_ZN40_INTERNAL_c4f01d1c_4_k_cu_ac67f512_224544cuda3std3__419piecewise_constructE,(_ZN40_INTERNAL_c4f01d1c_4_k_cu_ac67f512_224544cuda3std3__45__cpo4cendE - _ZN40_INTERNAL_c4f01d1c_4_k_cu_ac67f512_224544cuda3std3__419piecewise_constructE)
_ZN40_INTERNAL_c4f01d1c_4_k_cu_ac67f512_224544cuda3std3__419piecewise_constructE:
	.zero		1
	.type		_ZN40_INTERNAL_c4f01d1c_4_k_cu_ac67f512_224544cuda3std3__45__cpo4cendE,@object
	.size		_ZN40_INTERNAL_c4f01d1c_4_k_cu_ac67f512_224544cuda3std3__45__cpo4cendE,(_ZN40_INTERNAL_c4f01d1c_4_k_cu_ac67f512_224544cuda3std6ranges3__45__cpo4swapE - _ZN40_INTERNAL_c4f01d1c_4_k_cu_ac67f512_224544cuda3std3__45__cpo4cendE)
_ZN40_INTERNAL_c4f01d1c_4_k_cu_ac67f512_224544cuda3std3__45__cpo4cendE:
	.zero		1
	.type		_ZN40_INTERNAL_c4f01d1c_4_k_cu_ac67f512_224544cuda3std6ranges3__45__cpo4swapE,@object
	.size		_ZN40_INTERNAL_c4f01d1c_4_k_cu_ac67f512_224544cuda3std6ranges3__45__cpo4swapE,(.L_8 - _ZN40_INTERNAL_c4f01d1c_4_k_cu_ac67f512_224544cuda3std6ranges3__45__cpo4swapE)
_ZN40_INTERNAL_c4f01d1c_4_k_cu_ac67f512_224544cuda3std6ranges3__45__cpo4swapE:
	.zero		1
.L_8:


//--------------------- .nv.constant0._ZN7cutlass13device_kernelINS_4gemm6kernel13GemmUniversalIN4cute5tupleIJiiiiEEENS1_10collective13CollectiveMmaINS1_34MainloopSm90TmaGmmaWarpSpecializedILi3ENS5_IJNS4_1CILi1EEESB_SB_EEENS1_35KernelTmaWarpSpecializedCooperativeEEENS5_IJNSA_ILi128EEENSA_ILi256EEESF_EEENS_6half_tENS5_IJlSB_lEEESI_SJ_NS4_8TiledMMAINS4_8MMA_AtomIJNS4_4SM904GMMA26MMA_64x256x16_F32F16F16_SSILNSN_5MajorE0ELSP_0ELNSN_7ScaleInE1ELSQ_1EEEEEENS4_6LayoutINS5_IJNSA_ILi2EEESB_SB_EEENS5_IJSB_NSA_ILi0EEESW_EEEEENS5_IJNS4_10UnderscoreESZ_SZ_EEEEENS4_13SM90_TMA_LOADENS4_14ComposedLayoutINS4_7SwizzleILi3ELi4ELi3EEENS4_18smem_ptr_flag_bitsILi16EEENST_INS5_IJNSA_ILi8EEENSA_ILi64EEEEEENS5_IJS19_SB_EEEEEEEvNS4_8identityES12_S1D_vS1E_EENS_8epilogue10collective6detail29Sm90TmaWarpSpecializedAdapterINS1H_15DefaultEpilogueISI_SJ_SJ_NS1G_6thread17LinearCombinationISI_Li1EffLNS1L_9ScaleType4KindE0ELNS_15FloatRoundStyleE2ESI_EENS1_15EpilogueDefaultEEEEEvvEEEEvNT_6ParamsE --------------------------
	.section	.nv.constant0._ZN7cutlass13device_kernelINS_4gemm6kernel13GemmUniversalIN4cute5tupleIJiiiiEEENS1_10collective13CollectiveMmaINS1_34MainloopSm90TmaGmmaWarpSpecializedILi3ENS5_IJNS4_1CILi1EEESB_SB_EEENS1_35KernelTmaWarpSpecializedCooperativeEEENS5_IJNSA_ILi128EEENSA_ILi256EEESF_EEENS_6half_tENS5_IJlSB_lEEESI_SJ_NS4_8TiledMMAINS4_8MMA_AtomIJNS4_4SM904GMMA26MMA_64x256x16_F32F16F16_SSILNSN_5MajorE0ELSP_0ELNSN_7ScaleInE1ELSQ_1EEEEEENS4_6LayoutINS5_IJNSA_ILi2EEESB_SB_EEENS5_IJSB_NSA_ILi0EEESW_EEEEENS5_IJNS4_10UnderscoreESZ_SZ_EEEEENS4_13SM90_TMA_LOADENS4_14ComposedLayoutINS4_7SwizzleILi3ELi4ELi3EEENS4_18smem_ptr_flag_bitsILi16EEENST_INS5_IJNSA_ILi8EEENSA_ILi64EEEEEENS5_IJS19_SB_EEEEEEEvNS4_8identityES12_S1D_vS1E_EENS_8epilogue10collective6detail29Sm90TmaWarpSpecializedAdapterINS1H_15DefaultEpilogueISI_SJ_SJ_NS1G_6thread17LinearCombinationISI_Li1EffLNS1L_9ScaleType4KindE0ELNS_15FloatRoundStyleE2ESI_EENS1_15EpilogueDefaultEEEEEvvEEEEvNT_6ParamsE,"a",@progbits
	.sectionflags	@""
	.align	4
.nv.constant0._ZN7cutlass13device_kernelINS_4gemm6kernel13GemmUniversalIN4cute5tupleIJiiiiEEENS1_10collective13CollectiveMmaINS1_34MainloopSm90TmaGmmaWarpSpecializedILi3ENS5_IJNS4_1CILi1EEESB_SB_EEENS1_35KernelTmaWarpSpecializedCooperativeEEENS5_IJNSA_ILi128EEENSA_ILi256EEESF_EEENS_6half_tENS5_IJlSB_lEEESI_SJ_NS4_8TiledMMAINS4_8MMA_AtomIJNS4_4SM904GMMA26MMA_64x256x16_F32F16F16_SSILNSN_5MajorE0ELSP_0ELNSN_7ScaleInE1ELSQ_1EEEEEENS4_6LayoutINS5_IJNSA_ILi2EEESB_SB_EEENS5_IJSB_NSA_ILi0EEESW_EEEEENS5_IJNS4_10UnderscoreESZ_SZ_EEEEENS4_13SM90_TMA_LOADENS4_14ComposedLayoutINS4_7SwizzleILi3ELi4ELi3EEENS4_18smem_ptr_flag_bitsILi16EEENST_INS5_IJNSA_ILi8EEENSA_ILi64EEEEEENS5_IJS19_SB_EEEEEEEvNS4_8identityES12_S1D_vS1E_EENS_8epilogue10collective6detail29Sm90TmaWarpSpecializedAdapterINS1H_15DefaultEpilogueISI_SJ_SJ_NS1G_6thread17LinearCombinationISI_Li1EffLNS1L_9ScaleType4KindE0ELNS_15FloatRoundStyleE2ESI_EENS1_15EpilogueDefaultEEEEEvvEEEEvNT_6ParamsE:
	.zero		1664


//--------------------- SYMBOLS --------------------------

	.type		.nv.reservedSmem.offset0,@object
	.size		.nv.reservedSmem.offset0,0x4
	.type		__assertfail,@function
